	.target	sm_100a

	.elftype	@"ET_EXEC"


//--------------------- .note.nv.tkinfo           --------------------------
	.section	.note.nv.tkinfo,"",@"SHT_NOTE"
	.sectionflags	@"SHF_NOTE_NV_TKINFO"
	.tkinfo
        /*0018*/ 	.word	0x00000081
        /*0030*/ 	.string	""
        /*0030*/ 	.string	"ptxas-blackwell"
        /*0030*/ 	.string	"Cuda compilation tools, release 12.9, V12.9.86"
        /*0030*/ 	.string	"Build cuda_12.9.r12.9/compiler.36037853_0"
        /*0030*/ 	.string	"-v  -suppress-debug-info  -lineinfo  -arch sm_100a "



//--------------------- .note.nv.cuver            --------------------------
	.section	.note.nv.cuver,"",@"SHT_NOTE"
	.sectionflags	@"SHF_NOTE_NV_CUVER"
        /*0018*/ 	.short	0x0001
        /*001a*/ 	.short	0x0064
        /*001c*/ 	.short	0x0001
        /*001e*/ 	.short	0x0000
        /*0020*/ 	.short	0x0001
        /*0022*/ 	.short	0x0000


//--------------------- .nv.info                  --------------------------
	.section	.nv.info,"",@"SHT_CUDA_INFO"
	.align	4


	//----- nvinfo : EIATTR_REGCOUNT
	.align		4
        /*0000*/ 	.byte	0x04, 0x2f
        /*0002*/ 	.short	(.L_4 - .L_3)
	.align		4
.L_3:
        /*0004*/ 	.word	index@(gluon_tcgen05)
        /*0008*/ 	.word	0x00000027


	//----- nvinfo : EIATTR_FRAME_SIZE
	.align		4
.L_4:
        /*000c*/ 	.byte	0x04, 0x11
        /*000e*/ 	.short	(.L_6 - .L_5)
	.align		4
.L_5:
        /*0010*/ 	.word	index@($__internal_2_$__cuda_sm10x_tcgen05_guardrail_trap_unallocated_columns_being_dealloced)
        /*0014*/ 	.word	0x00000000


	//----- nvinfo : EIATTR_FRAME_SIZE
	.align		4
.L_6:
        /*0018*/ 	.byte	0x04, 0x11
        /*001a*/ 	.short	(.L_8 - .L_7)
	.align		4
.L_7:
        /*001c*/ 	.word	index@($__internal_1_$__cuda_sm10x_tcgen05_guardrail_trap_phase_invalid_during_alloc)
        /*0020*/ 	.word	0x00000000


	//----- nvinfo : EIATTR_FRAME_SIZE
	.align		4
.L_8:
        /*0024*/ 	.byte	0x04, 0x11
        /*0026*/ 	.short	(.L_10 - .L_9)
	.align		4
.L_9:
        /*0028*/ 	.word	index@($__internal_0_$__cuda_sm10x_tcgen05_guardrail_trap_col_being_dealloced_not_returned_by_alloc)
        /*002c*/ 	.word	0x00000000


	//----- nvinfo : EIATTR_FRAME_SIZE
	.align		4
.L_10:
        /*0030*/ 	.byte	0x04, 0x11
        /*0032*/ 	.short	(.L_12 - .L_11)
	.align		4
.L_11:
        /*0034*/ 	.word	index@(gluon_tcgen05)
        /*0038*/ 	.word	0x00000000


	//----- nvinfo : EIATTR_MIN_STACK_SIZE
	.align		4
.L_12:
        /*003c*/ 	.byte	0x04, 0x12
        /*003e*/ 	.short	(.L_14 - .L_13)
	.align		4
.L_13:
        /*0040*/ 	.word	index@(gluon_tcgen05)
        /*0044*/ 	.word	0x00000000
.L_14:


//--------------------- .nv.info.gluon_tcgen05    --------------------------
	.section	.nv.info.gluon_tcgen05,"",@"SHT_CUDA_INFO"
	.sectionflags	@""
	.align	4


	//----- nvinfo : EIATTR_CUDA_API_VERSION
	.align		4
        /*0000*/ 	.byte	0x04, 0x37
        /*0002*/ 	.short	(.L_16 - .L_15)
.L_15:
        /*0004*/ 	.word	0x00000081


	//----- nvinfo : EIATTR_KPARAM_INFO
	.align		4
.L_16:
        /*0008*/ 	.byte	0x04, 0x17
        /*000a*/ 	.short	(.L_18 - .L_17)
.L_17:
        /*000c*/ 	.word	0x00000000
        /*0010*/ 	.short	0x000a
        /*0012*/ 	.short	0x0048
        /*0014*/ 	.byte	0x00, 0xf4, 0x21, 0x00


	//----- nvinfo : EIATTR_KPARAM_INFO
	.align		4
.L_18:
        /*0018*/ 	.byte	0x04, 0x17
        /*001a*/ 	.short	(.L_20 - .L_19)
.L_19:
        /*001c*/ 	.word	0x00000000
        /*0020*/ 	.short	0x0009
        /*0022*/ 	.short	0x0040
        /*0024*/ 	.byte	0x00, 0xf4, 0x21, 0x00


	//----- nvinfo : EIATTR_KPARAM_INFO
	.align		4
.L_20:
        /*0028*/ 	.byte	0x04, 0x17
        /*002a*/ 	.short	(.L_22 - .L_21)
.L_21:
        /*002c*/ 	.word	0x00000000
        /*0030*/ 	.short	0x0008
        /*0032*/ 	.short	0x0038
        /*0034*/ 	.byte	0x00, 0xf0, 0x21, 0x00


	//----- nvinfo : EIATTR_KPARAM_INFO
	.align		4
.L_22:
        /*0038*/ 	.byte	0x04, 0x17
        /*003a*/ 	.short	(.L_24 - .L_23)
.L_23:
        /*003c*/ 	.word	0x00000000
        /*0040*/ 	.short	0x0007
        /*0042*/ 	.short	0x0030
        /*0044*/ 	.byte	0x00, 0xf0, 0x21, 0x00


	//----- nvinfo : EIATTR_KPARAM_INFO
	.align		4
.L_24:
        /*0048*/ 	.byte	0x04, 0x17
        /*004a*/ 	.short	(.L_26 - .L_25)
.L_25:
        /*004c*/ 	.word	0x00000000
        /*0050*/ 	.short	0x0006
        /*0052*/ 	.short	0x0028
        /*0054*/ 	.byte	0x00, 0xf0, 0x21, 0x00


	//----- nvinfo : EIATTR_KPARAM_INFO
	.align		4
.L_26:
        /*0058*/ 	.byte	0x04, 0x17
        /*005a*/ 	.short	(.L_28 - .L_27)
.L_27:
        /*005c*/ 	.word	0x00000000
        /*0060*/ 	.short	0x0005
        /*0062*/ 	.short	0x0020
        /*0064*/ 	.byte	0x00, 0xf0, 0x11, 0x00


	//----- nvinfo : EIATTR_KPARAM_INFO
	.align		4
.L_28:
        /*0068*/ 	.byte	0x04, 0x17
        /*006a*/ 	.short	(.L_30 - .L_29)
.L_29:
        /*006c*/ 	.word	0x00000000
        /*0070*/ 	.short	0x0004
        /*0072*/ 	.short	0x001c
        /*0074*/ 	.byte	0x00, 0xf0, 0x11, 0x00


	//----- nvinfo : EIATTR_KPARAM_INFO
	.align		4
.L_30:
        /*0078*/ 	.byte	0x04, 0x17
        /*007a*/ 	.short	(.L_32 - .L_31)
.L_31:
        /*007c*/ 	.word	0x00000000
        /*0080*/ 	.short	0x0003
        /*0082*/ 	.short	0x0018
        /*0084*/ 	.byte	0x00, 0xf0, 0x11, 0x00


	//----- nvinfo : EIATTR_KPARAM_INFO
	.align		4
.L_32:
        /*0088*/ 	.byte	0x04, 0x17
        /*008a*/ 	.short	(.L_34 - .L_33)
.L_33:
        /*008c*/ 	.word	0x00000000
        /*0090*/ 	.short	0x0002
        /*0092*/ 	.short	0x0010
        /*0094*/ 	.byte	0x00, 0xf4, 0x21, 0x00


	//----- nvinfo : EIATTR_KPARAM_INFO
	.align		4
.L_34:
        /*0098*/ 	.byte	0x04, 0x17
        /*009a*/ 	.short	(.L_36 - .L_35)
.L_35:
        /*009c*/ 	.word	0x00000000
        /*00a0*/ 	.short	0x0001
        /*00a2*/ 	.short	0x0008
        /*00a4*/ 	.byte	0x00, 0xf4, 0x21, 0x00


	//----- nvinfo : EIATTR_KPARAM_INFO
	.align		4
.L_36:
        /*00a8*/ 	.byte	0x04, 0x17
        /*00aa*/ 	.short	(.L_38 - .L_37)
.L_37:
        /*00ac*/ 	.word	0x00000000
        /*00b0*/ 	.short	0x0000
        /*00b2*/ 	.short	0x0000
        /*00b4*/ 	.byte	0x00, 0xf4, 0x21, 0x00


	//----- nvinfo : EIATTR_AT_ENTRY_FRAGMENTS
	.align		4
.L_38:
        /*00b8*/ 	.byte	0x04, 0x4f
        /*00ba*/ 	.short	(.L_40 - .L_39)


	//   ....[0]....
.L_39:
        /*00bc*/ 	.word	0x00000004


	//----- nvinfo : EIATTR_RESERVED_SMEM_USED
	.align		4
.L_40:
        /*00c0*/ 	.byte	0x01, 0x41
	.zero		2


	//----- nvinfo : EIATTR_SPARSE_MMA_MASK
	.align		4
        /*00c4*/ 	.byte	0x03, 0x50
        /*00c6*/ 	.short	0x0000


	//----- nvinfo : EIATTR_TCGEN05_1CTA_USED
	.align		4
        /*00c8*/ 	.byte	0x01, 0x51
	.zero		2


	//----- nvinfo : EIATTR_MAXREG_COUNT
	.align		4
        /*00cc*/ 	.byte	0x03, 0x1b
        /*00ce*/ 	.short	0x00ff


	//----- nvinfo : EIATTR_NUM_BARRIERS
	.align		4
        /*00d0*/ 	.byte	0x02, 0x4c
        /*00d2*/ 	.byte	0x01
	.zero		1


	//----- nvinfo : EIATTR_INT_WARP_WIDE_INSTR_OFFSETS
	.align		4
        /*00d4*/ 	.byte	0x04, 0x31
        /*00d6*/ 	.short	(.L_42 - .L_41)


	//   ....[0]....
.L_41:
        /*00d8*/ 	.word	0x00001750


	//   ....[1]....
        /*00dc*/ 	.word	0x00001770


	//   ....[2]....
        /*00e0*/ 	.word	0x000017f0


	//   ....[3]....
        /*00e4*/ 	.word	0x00001bb0


	//   ....[4]....
        /*00e8*/ 	.word	0x00001bc0


	//   ....[5]....
        /*00ec*/ 	.word	0x00001bd0


	//   ....[6]....
        /*00f0*/ 	.word	0x00001be0


	//   ....[7]....
        /*00f4*/ 	.word	0x00001e60


	//   ....[8]....
        /*00f8*/ 	.word	0x00001e70


	//   ....[9]....
        /*00fc*/ 	.word	0x00001ff0


	//   ....[10]....
        /*0100*/ 	.word	0x00002040


	//   ....[11]....
        /*0104*/ 	.word	0x00002050


	//   ....[12]....
        /*0108*/ 	.word	0x00002080


	//   ....[13]....
        /*010c*/ 	.word	0x00002290


	//   ....[14]....
        /*0110*/ 	.word	0x000022a0


	//   ....[15]....
        /*0114*/ 	.word	0x00002630


	//   ....[16]....
        /*0118*/ 	.word	0x00002640


	//   ....[17]....
        /*011c*/ 	.word	0x000029b0


	//   ....[18]....
        /*0120*/ 	.word	0x00002a00


	//----- nvinfo : EIATTR_COOP_GROUP_MASK_REGIDS
	.align		4
.L_42:
        /*0124*/ 	.byte	0x04, 0x29
        /*0126*/ 	.short	(.L_44 - .L_43)


	//   ....[0]....
.L_43:
        /*0128*/ 	.word	0xffffffff


	//   ....[1]....
        /*012c*/ 	.word	0xffffffff


	//   ....[2]....
        /*0130*/ 	.word	0xffffffff


	//   ....[3]....
        /*0134*/ 	.word	0xffffffff


	//   ....[4]....
        /*0138*/ 	.word	0xffffffff


	//   ....[5]....
        /*013c*/ 	.word	0xffffffff


	//   ....[6]....
        /*0140*/ 	.word	0xffffffff


	//   ....[7]....
        /*0144*/ 	.word	0xffffffff


	//   ....[8]....
        /*0148*/ 	.word	0xffffffff


	//   ....[9]....
        /*014c*/ 	.word	0xffffffff


	//----- nvinfo : EIATTR_COOP_GROUP_INSTR_OFFSETS
	.align		4
.L_44:
        /*0150*/ 	.byte	0x04, 0x28
        /*0152*/ 	.short	(.L_46 - .L_45)


	//   ....[0]....
.L_45:
        /*0154*/ 	.word	0x00000050


	//   ....[1]....
        /*0158*/ 	.word	0x00000310


	//   ....[2]....
        /*015c*/ 	.word	0x00000500


	//   ....[3]....
        /*0160*/ 	.word	0x000009a0


	//   ....[4]....
        /*0164*/ 	.word	0x00000ae0


	//   ....[5]....
        /*0168*/ 	.word	0x00000fe0


	//   ....[6]....
        /*016c*/ 	.word	0x00001120


	//   ....[7]....
        /*0170*/ 	.word	0x00001610


	//   ....[8]....
        /*0174*/ 	.word	0x00002840


	//   ....[9]....
        /*0178*/ 	.word	0x00002ab0


	//----- nvinfo : EIATTR_VRC_CTA_INIT_COUNT
	.align		4
.L_46:
        /*017c*/ 	.byte	0x02, 0x4a
        /*017e*/ 	.byte	0x80
	.zero		1


	//----- nvinfo : EIATTR_MBARRIER_INSTR_OFFSETS
	.align		4
        /*0180*/ 	.byte	0x04, 0x39
        /*0182*/ 	.short	(.L_48 - .L_47)


	//   ....[0]....
.L_47:
        /*0184*/ 	.word	0x00001810
        /*0188*/ 	.word	0x000000ff
        /*018c*/ 	.word	0x0000c000
        /*0190*/ 	.short	0x0100
        /*0192*/ 	.byte	0x08
	.zero		1


	//   ....[1]....
        /*0194*/ 	.word	0x00001820
        /*0198*/ 	.word	0x000000ff
        /*019c*/ 	.word	0x0000c020
        /*01a0*/ 	.short	0x0100
        /*01a2*/ 	.byte	0x08
	.zero		1


	//   ....[2]....
        /*01a4*/ 	.word	0x000018d0
        /*01a8*/ 	.word	0x000000ff
        /*01ac*/ 	.word	0x0000c008
        /*01b0*/ 	.short	0x0100
        /*01b2*/ 	.byte	0x08
	.zero		1


	//   ....[3]....
        /*01b4*/ 	.word	0x000018e0
        /*01b8*/ 	.word	0x000000ff
        /*01bc*/ 	.word	0x0000c028
        /*01c0*/ 	.short	0x0100
        /*01c2*/ 	.byte	0x08
	.zero		1


	//   ....[4]....
        /*01c4*/ 	.word	0x000019c0
        /*01c8*/ 	.word	0x000000ff
        /*01cc*/ 	.word	0x0000c010
        /*01d0*/ 	.short	0x0100
        /*01d2*/ 	.byte	0x08
	.zero		1


	//   ....[5]....
        /*01d4*/ 	.word	0x000019d0
        /*01d8*/ 	.word	0x000000ff
        /*01dc*/ 	.word	0x0000c030
        /*01e0*/ 	.short	0x0100
        /*01e2*/ 	.byte	0x08
	.zero		1


	//   ....[6]....
        /*01e4*/ 	.word	0x00001ae0
        /*01e8*/ 	.word	0x000000ff
        /*01ec*/ 	.word	0x0000c018
        /*01f0*/ 	.short	0x0100
        /*01f2*/ 	.byte	0x08
	.zero		1


	//   ....[7]....
        /*01f4*/ 	.word	0x00001af0
        /*01f8*/ 	.word	0x000000ff
        /*01fc*/ 	.word	0x0000c038
        /*0200*/ 	.short	0x0100
        /*0202*/ 	.byte	0x08
	.zero		1


	//   ....[8]....
        /*0204*/ 	.word	0x00001cc0
        /*0208*/ 	.word	0x000000ff
        /*020c*/ 	.word	0x0000c000
        /*0210*/ 	.short	0x010a
        /*0212*/ 	.byte	0x08
	.zero		1


	//   ....[9]....
        /*0214*/ 	.word	0x00001ec0
        /*0218*/ 	.word	0x000000ff
        /*021c*/ 	.word	0x0000c020
        /*0220*/ 	.short	0x010a
        /*0222*/ 	.byte	0x08
	.zero		1


	//   ....[10]....
        /*0224*/ 	.word	0x000020f0
        /*0228*/ 	.word	0x000000ff
        /*022c*/ 	.word	0x0000c000
        /*0230*/ 	.short	0x010a
        /*0232*/ 	.byte	0x1c
	.zero		1


	//   ....[11]....
        /*0234*/ 	.word	0x000022e0
        /*0238*/ 	.word	0x000000ff
        /*023c*/ 	.word	0x0000c020
        /*0240*/ 	.short	0x010a
        /*0242*/ 	.byte	0x1c
	.zero		1


	//   ....[12]....
        /*0244*/ 	.word	0x000023b0
        /*0248*/ 	.word	0x000000ff
        /*024c*/ 	.word	0x0000c000
        /*0250*/ 	.short	0x0108
        /*0252*/ 	.byte	0x08
	.zero		1


	//   ....[13]....
        /*0254*/ 	.word	0x000023c0
        /*0258*/ 	.word	0x000000ff
        /*025c*/ 	.word	0x0000c020
        /*0260*/ 	.short	0x0108
        /*0262*/ 	.byte	0x08
	.zero		1


	//   ....[14]....
        /*0264*/ 	.word	0x00002410
        /*0268*/ 	.word	0x000000ff
        /*026c*/ 	.word	0x0000c008
        /*0270*/ 	.short	0x0108
        /*0272*/ 	.byte	0x08
	.zero		1


	//   ....[15]....
        /*0274*/ 	.word	0x00002420
        /*0278*/ 	.word	0x000000ff
        /*027c*/ 	.word	0x0000c028
        /*0280*/ 	.short	0x0108
        /*0282*/ 	.byte	0x08
	.zero		1


	//   ....[16]....
        /*0284*/ 	.word	0x00002470
        /*0288*/ 	.word	0x000000ff
        /*028c*/ 	.word	0x0000c010
        /*0290*/ 	.short	0x0108
        /*0292*/ 	.byte	0x08
	.zero		1


	//   ....[17]....
        /*0294*/ 	.word	0x00002480
        /*0298*/ 	.word	0x000000ff
        /*029c*/ 	.word	0x0000c030
        /*02a0*/ 	.short	0x0108
        /*02a2*/ 	.byte	0x08
	.zero		1


	//   ....[18]....
        /*02a4*/ 	.word	0x000024d0
        /*02a8*/ 	.word	0x000000ff
        /*02ac*/ 	.word	0x0000c018
        /*02b0*/ 	.short	0x0108
        /*02b2*/ 	.byte	0x08
	.zero		1


	//   ....[19]....
        /*02b4*/ 	.word	0x000024e0
        /*02b8*/ 	.word	0x000000ff
        /*02bc*/ 	.word	0x0000c038
        /*02c0*/ 	.short	0x0108
        /*02c2*/ 	.byte	0x08
	.zero		1


	//   ....[20]....
        /*02c4*/ 	.word	0x00002ad0
        /*02c8*/ 	.word	0x000000ff
        /*02cc*/ 	.word	0x0000c000
        /*02d0*/ 	.short	0x010a
        /*02d2*/ 	.byte	0x08
	.zero		1


	//   ....[21]....
        /*02d4*/ 	.word	0x00002b00
        /*02d8*/ 	.word	0x000000ff
        /*02dc*/ 	.word	0x0000c020
        /*02e0*/ 	.short	0x010a
        /*02e2*/ 	.byte	0x08
	.zero		1


	//   ....[22]....
        /*02e4*/ 	.word	0x00002b30
        /*02e8*/ 	.word	0x000000ff
        /*02ec*/ 	.word	0x0000c000
        /*02f0*/ 	.short	0x010a
        /*02f2*/ 	.byte	0x1c
	.zero		1


	//   ....[23]....
        /*02f4*/ 	.word	0x00002b60
        /*02f8*/ 	.word	0x000000ff
        /*02fc*/ 	.word	0x0000c020
        /*0300*/ 	.short	0x010a
        /*0302*/ 	.byte	0x1c
	.zero		1


	//----- nvinfo : EIATTR_NUM_MBARRIERS
	.align		4
.L_48:
        /*0304*/ 	.byte	0x03, 0x38
        /*0306*/ 	.short	0x0008


	//----- nvinfo : EIATTR_EXIT_INSTR_OFFSETS
	.align		4
        /*0308*/ 	.byte	0x04, 0x1c
        /*030a*/ 	.short	(.L_50 - .L_49)


	//   ....[0]....
.L_49:
        /*030c*/ 	.word	0x00002ac0


	//----- nvinfo : EIATTR_REQNTID
	.align		4
.L_50:
        /*0310*/ 	.byte	0x04, 0x10
        /*0312*/ 	.short	(.L_52 - .L_51)
.L_51:
        /*0314*/ 	.word	0x00000100
        /*0318*/ 	.word	0x00000001
        /*031c*/ 	.word	0x00000001


	//----- nvinfo : EIATTR_CRS_STACK_SIZE
	.align		4
.L_52:
        /*0320*/ 	.byte	0x04, 0x1e
        /*0322*/ 	.short	(.L_54 - .L_53)
.L_53:
        /*0324*/ 	.word	0x00000000


	//----- nvinfo : EIATTR_CBANK_PARAM_SIZE
	.align		4
.L_54:
        /*0328*/ 	.byte	0x03, 0x19
        /*032a*/ 	.short	0x0050


	//----- nvinfo : EIATTR_PARAM_CBANK
	.align		4
        /*032c*/ 	.byte	0x04, 0x0a
        /*032e*/ 	.short	(.L_56 - .L_55)
	.align		4
.L_55:
        /*0330*/ 	.word	index@(.nv.constant0.gluon_tcgen05)
        /*0334*/ 	.short	0x0380
        /*0336*/ 	.short	0x0050


	//----- nvinfo : EIATTR_SW_WAR
	.align		4
.L_56:
        /*0338*/ 	.byte	0x04, 0x36
        /*033a*/ 	.short	(.L_58 - .L_57)
.L_57:
        /*033c*/ 	.word	0x00000008
.L_58:


//--------------------- .nv.compat                --------------------------
	.section	.nv.compat,"",@"SHT_CUDA_COMPAT_INFO"
	.align	4
        /*0000*/ 	.byte	0x02, 0x02, 0x02, 0x00, 0x02, 0x05, 0x05, 0x00, 0x02, 0x03, 0x03, 0x00, 0x02, 0x06, 0x01, 0x00


//--------------------- .nv.callgraph             --------------------------
	.section	.nv.callgraph,"",@"SHT_CUDA_CALLGRAPH"
	.align	4
	.sectionentsize	8
	.align		4
        /*0000*/ 	.word	0x00000000
	.align		4
        /*0004*/ 	.word	0xffffffff
	.align		4
        /*0008*/ 	.word	0x00000000
	.align		4
        /*000c*/ 	.word	0xfffffffe
	.align		4
        /*0010*/ 	.word	0x00000000
	.align		4
        /*0014*/ 	.word	0xfffffffd
	.align		4
        /*0018*/ 	.word	0x00000000
	.align		4
        /*001c*/ 	.word	0xfffffffc


//--------------------- .text.gluon_tcgen05       --------------------------
	.section	.text.gluon_tcgen05,"ax",@progbits
	.align	128
        .global         gluon_tcgen05
        .type           gluon_tcgen05,@function
        .size           gluon_tcgen05,(.L_x_85 - gluon_tcgen05)
        .other          gluon_tcgen05,@"STO_CUDA_ENTRY STV_DEFAULT"
gluon_tcgen05:
.text.gluon_tcgen05:
[----:B------:R-:W1:Y:S01]  /*0000*/  LDC R1, c[0x0][0x37c] ;  /* 0x0000df00ff017b82 */ /* 0x000e620000000800 */
[----:B------:R-:W2:Y:S02]  /*0010*/  S2R R0, SR_TID.X ;  /* 0x0000000000007919 */ /* 0x000ea40000002100 */
[----:B--2---:R-:W-:-:S13]  /*0020*/  ISETP.GE.U32.AND P2, PT, R0, 0x20, PT ;  /* 0x000000200000780c */ /* 0x004fda0003f46070 */
[----:B------:R-:W-:Y:S05]  /*0030*/  @P2 BRA `(.L_x_0) ;  /* 0x0000000000b82947 */ /* 0x000fea0003800000 */
[----:B------:R-:W2:Y:S01]  /*0040*/  S2UR UR6, SR_CgaCtaId ;  /* 0x00000000000679c3 */ /* 0x000ea20000008800 */
[----:B------:R-:W-:Y:S01]  /*0050*/  NOP ;  /* 0x0000000000007918 */ /* 0x000fe20000000000 */
[----:B------:R-:W-:Y:S02]  /*0060*/  UMOV UR4, 0x40 ;  /* 0x0000004000047882 */ /* 0x000fe40000000000 */
[----:B--2---:R-:W-:-:S09]  /*0070*/  ULEA UR4, UR6, UR4, 0x18 ;  /* 0x0000000406047291 */ /* 0x004fd2000f8ec0ff */
[----:B------:R-:W2:Y:S01]  /*0080*/  LDS.U8 R2, [UR4] ;  /* 0x00000004ff027984 */ /* 0x000ea20008000000 */
[----:B------:R-:W-:Y:S02]  /*0090*/  UMOV UR4, 0x400 ;  /* 0x0000040000047882 */ /* 0x000fe40000000000 */
[----:B------:R-:W-:Y:S01]  /*00a0*/  ULEA UR4, UR6, UR4, 0x18 ;  /* 0x0000000406047291 */ /* 0x000fe2000f8ec0ff */
[----:B--2---:R-:W-:-:S13]  /*00b0*/  ISETP.NE.AND P0, PT, R2, RZ, PT ;  /* 0x000000ff0200720c */ /* 0x004fda0003f05270 */
[----:B------:R-:W-:Y:S05]  /*00c0*/  @P0 BRA `(.L_x_1) ;  /* 0x00000000007c0947 */ /* 0x000fea0003800000 */
[----:B------:R-:W-:-:S13]  /*00d0*/  ELECT P0, URZ, PT ;  /* 0x0000000000ff782f */ /* 0x000fda0003800000 */
[----:B------:R-:W-:Y:S05]  /*00e0*/  @!P0 BRA `(.L_x_2) ;  /* 0x0000000000848947 */ /* 0x000fea0003800000 */
[----:B------:R-:W-:Y:S01]  /*00f0*/  UMOV UR5, 0x2 ;  /* 0x0000000200057882 */ /* 0x000fe20000000000 */
[----:B------:R-:W-:Y:S02]  /*0100*/  IMAD.MOV.U32 R5, RZ, RZ, 0x1 ;  /* 0x00000001ff057424 */ /* 0x000fe400078e00ff */
[----:B------:R-:W-:Y:S02]  /*0110*/  IMAD.MOV.U32 R3, RZ, RZ, 0x3 ;  /* 0x00000003ff037424 */ /* 0x000fe400078e00ff */
[----:B------:R-:W-:Y:S04]  /*0120*/  DEPBAR.LE SB2, 0x36 ;  /* 0x0000ad800000791a */ /* 0x000fe80000000000 */
[----:B------:R-:W2:Y:S02]  /*0130*/  UTCATOMSWS.FIND_AND_SET.ALIGN UP0, UR5, UR5 ;  /* 0x00000005000575e3 */ /* 0x000ea40008000800 */
[----:B--2---:R-:W-:-:S04]  /*0140*/  PLOP3.LUT P0, PT, PT, PT, UP0, 0x80, 0x8 ;  /* 0x000000000008781c */ /* 0x004fc80003f0f008 */
[----:B------:R-:W-:-:S04]  /*0150*/  SEL R2, RZ, 0xffffffff, !P0 ;  /* 0xffffffffff027807 */ /* 0x000fc80004000000 */
[----:B------:R-:W-:Y:S01]  /*0160*/  ISETP.NE.AND P0, PT, R2, RZ, PT ;  /* 0x000000ff0200720c */ /* 0x000fe20003f05270 */
[----:B------:R-:W-:-:S12]  /*0170*/  IMAD.U32 R2, RZ, RZ, UR5 ;  /* 0x00000005ff027e24 */ /* 0x000fd8000f8e00ff */
[----:B------:R-:W-:Y:S05]  /*0180*/  @P0 BRA `(.L_x_3) ;  /* 0x0000000000240947 */ /* 0x000fea0003800000 */
.L_x_4:
[----:B------:R-:W-:Y:S05]  /*0190*/  NANOSLEEP 0x64 ;  /* 0x000000640000795d */ /* 0x000fea0003800000 */
[----:B------:R-:W-:-:S05]  /*01a0*/  UMOV UR5, 0x2 ;  /* 0x0000000200057882 */ /* 0x000fca0000000000 */
[----:B------:R-:W-:Y:S04]  /*01b0*/  DEPBAR.LE SB2, 0x36 ;  /* 0x0000ad800000791a */ /* 0x000fe80000000000 */
[----:B------:R-:W2:Y:S02]  /*01c0*/  UTCATOMSWS.FIND_AND_SET.ALIGN UP0, UR5, UR5 ;  /* 0x00000005000575e3 */ /* 0x000ea40008000800 */
[----:B--2---:R-:W-:-:S04]  /*01d0*/  PLOP3.LUT P0, PT, PT, PT, UP0, 0x80, 0x8 ;  /* 0x000000000008781c */ /* 0x004fc80003f0f008 */
[----:B------:R-:W-:-:S04]  /*01e0*/  SEL R2, RZ, 0xffffffff, !P0 ;  /* 0xffffffffff027807 */ /* 0x000fc80004000000 */
[----:B------:R-:W-:Y:S01]  /*01f0*/  ISETP.NE.AND P0, PT, R2, RZ, PT ;  /* 0x000000ff0200720c */ /* 0x000fe20003f05270 */
[----:B------:R-:W-:-:S12]  /*0200*/  IMAD.U32 R2, RZ, RZ, UR5 ;  /* 0x00000005ff027e24 */ /* 0x000fd8000f8e00ff */
[----:B------:R-:W-:Y:S05]  /*0210*/  @!P0 BRA `(.L_x_4) ;  /* 0xfffffffc00dc8947 */ /* 0x000fea000383ffff */
.L_x_3:
[C---:B------:R-:W-:Y:S01]  /*0220*/  VIADD R4, R2.reuse, 0x10 ;  /* 0x0000001002047836 */ /* 0x040fe20000000000 */
[----:B------:R-:W-:Y:S01]  /*0230*/  UMOV UR5, 0x50 ;  /* 0x0000005000057882 */ /* 0x000fe20000000000 */
[----:B------:R-:W-:Y:S01]  /*0240*/  SHF.L.U32 R3, R3, R2, RZ ;  /* 0x0000000203037219 */ /* 0x000fe200000006ff */
[----:B------:R-:W-:Y:S01]  /*0250*/  ULEA UR5, UR6, UR5, 0x18 ;  /* 0x0000000506057291 */ /* 0x000fe2000f8ec0ff */
[----:B------:R-:W-:Y:S01]  /*0260*/  IMAD.SHL.U32 R2, R2, 0x20, RZ ;  /* 0x0000002002027824 */ /* 0x000fe200078e00ff */
[----:B------:R-:W-:-:S04]  /*0270*/  SHF.L.U32 R4, R5, R4, RZ ;  /* 0x0000000405047219 */ /* 0x000fc800000006ff */
[----:B------:R-:W-:-:S05]  /*0280*/  LOP3.LUT R3, R4, R3, RZ, 0xfc, !PT ;  /* 0x0000000304037212 */ /* 0x000fca00078efcff */
[----:B------:R2:W-:Y:S04]  /*0290*/  ATOMS.OR RZ, [UR5], R3 ;  /* 0x00000003ffff798c */ /* 0x0005e8000b000005 */
[----:B------:R2:W-:Y:S01]  /*02a0*/  STS [UR4], R2 ;  /* 0x00000002ff007988 */ /* 0x0005e20008000804 */
[----:B------:R-:W-:Y:S05]  /*02b0*/  BRA `(.L_x_2) ;  /* 0x0000000000107947 */ /* 0x000fea0003800000 */
.L_x_1:
[----:B------:R-:W-:Y:S01]  /*02c0*/  IMAD.MOV.U32 R3, RZ, RZ, -0x1 ;  /* 0xffffffffff037424 */ /* 0x000fe200078e00ff */
[----:B------:R-:W-:-:S04]  /*02d0*/  MOV R2, 0x300 ;  /* 0x0000030000027802 */ /* 0x000fc80000000f00 */
[----:B------:R2:W-:Y:S03]  /*02e0*/  STS [UR4], R3 ;  /* 0x00000003ff007988 */ /* 0x0005e60008000804 */
[----:B-12---:R-:W-:Y:S05]  /*02f0*/  CALL.REL.NOINC `($__internal_1_$__cuda_sm10x_tcgen05_guardrail_trap_phase_invalid_during_alloc) ;  /* 0x0000002800307944 */ /* 0x006fea0003c00000 */
.L_x_2:
[----:B------:R-:W-:Y:S05]  /*0300*/  WARPSYNC.ALL ;  /* 0x0000000000007948 */ /* 0x000fea0003800000 */
[----:B------:R-:W-:Y:S01]  /*0310*/  NOP ;  /* 0x0000000000007918 */ /* 0x000fe20000000000 */
.L_x_0:
[----:B------:R-:W3:Y:S08]  /*0320*/  S2UR UR4, SR_CgaCtaId ;  /* 0x00000000000479c3 */ /* 0x000ef00000008800 */
[----:B------:R-:W-:Y:S01]  /*0330*/  BAR.SYNC.DEFER_BLOCKING 0x0 ;  /* 0x0000000000007b1d */ /* 0x000fe20000010000 */
[----:B------:R-:W-:-:S05]  /*0340*/  LOP3.LUT R36, R0, 0xff, RZ, 0xc0, !PT ;  /* 0x000000ff00247812 */ /* 0x000fca00078ec0ff */
[----:B------:R-:W-:Y:S02]  /*0350*/  UMOV UR8, 0x400 ;  /* 0x0000040000087882 */ /* 0x000fe40000000000 */
[----:B--2---:R-:W2:Y:S08]  /*0360*/  LDC R3, c[0x0][0x398] ;  /* 0x0000e600ff037b82 */ /* 0x004eb00000000800 */
[----:B------:R-:W4:Y:S01]  /*0370*/  LDC R6, c[0x0][0x3a0] ;  /* 0x0000e800ff067b82 */ /* 0x000f220000000800 */
[----:B---3--:R-:W-:-:S07]  /*0380*/  ULEA UR8, UR4, UR8, 0x18 ;  /* 0x0000000804087291 */ /* 0x008fce000f8ec0ff */
[----:B------:R-:W3:Y:S02]  /*0390*/  S2UR UR9, SR_CTAID.Y ;  /* 0x00000000000979c3 */ /* 0x000ee40000002600 */
[----:B------:R-:W5:Y:S06]  /*03a0*/  LDS R4, [UR8] ;  /* 0x00000008ff047984 */ /* 0x000f6c0008000800 */
[----:B------:R-:W-:Y:S06]  /*03b0*/  BAR.SYNC.DEFER_BLOCKING 0x0 ;  /* 0x0000000000007b1d */ /* 0x000fec0000010000 */
[----:B------:R-:W-:Y:S05]  /*03c0*/  @P2 BRA `(.L_x_5) ;  /* 0x0000000000182947 */ /* 0x000fea0003800000 */
[----:B------:R-:W-:Y:S01]  /*03d0*/  ELECT P0, URZ, PT ;  /* 0x0000000000ff782f */ /* 0x000fe20003800000 */
[----:B------:R-:W-:Y:S01]  /*03e0*/  IMAD.MOV.U32 R2, RZ, RZ, 0x1 ;  /* 0x00000001ff027424 */ /* 0x000fe200078e00ff */
[----:B------:R-:W-:Y:S01]  /*03f0*/  UMOV UR5, 0x40 ;  /* 0x0000004000057882 */ /* 0x000fe20000000000 */
[----:B------:R-:W-:Y:S01]  /*0400*/  UVIRTCOUNT.DEALLOC.SMPOOL 0x80 ;  /* 0x000000800000784c */ /* 0x000fe20000000000 */
[----:B------:R-:W-:-:S09]  /*0410*/  ULEA UR5, UR4, UR5, 0x18 ;  /* 0x0000000504057291 */ /* 0x000fd2000f8ec0ff */
[----:B------:R5:W-:Y:S03]  /*0420*/  @P0 STS.U8 [UR5], R2 ;  /* 0x00000002ff000988 */ /* 0x000be60008000005 */
.L_x_5:
[----:B------:R-:W5:Y:S01]  /*0430*/  S2UR UR4, SR_CTAID.Z ;  /* 0x00000000000479c3 */ /* 0x000f620000002700 */
[----:B------:R-:W4:Y:S01]  /*0440*/  LDCU UR5, c[0x0][0x370] ;  /* 0x00006e00ff0577ac */ /* 0x000f220008000800 */
[C---:B------:R-:W-:Y:S01]  /*0450*/  ISETP.GE.U32.AND P0, PT, R36.reuse, 0x20, PT ;  /* 0x000000202400780c */ /* 0x040fe20003f06070 */
[----:B--2--5:R-:W-:Y:S01]  /*0460*/  VIADD R2, R3, 0xffffffff ;  /* 0xffffffff03027836 */ /* 0x024fe20000000000 */
[C---:B------:R-:W-:Y:S01]  /*0470*/  ISETP.NE.U32.AND P3, PT, R36.reuse, RZ, PT ;  /* 0x000000ff2400720c */ /* 0x040fe20003f65070 */
[----:B------:R-:W2:Y:S01]  /*0480*/  LDCU UR6, c[0x0][0x374] ;  /* 0x00006e80ff0677ac */ /* 0x000ea20008000800 */
[----:B------:R-:W-:Y:S01]  /*0490*/  LEA R12, R36, UR8, 0x2 ;  /* 0x00000008240c7c11 */ /* 0x000fe2000f8e10ff */
[----:B----4-:R-:W-:Y:S01]  /*04a0*/  VIADD R9, R6, 0xffffffff ;  /* 0xffffffff06097836 */ /* 0x010fe20000000000 */
[----:B------:R-:W4:Y:S01]  /*04b0*/  S2UR UR7, SR_CTAID.X ;  /* 0x00000000000779c3 */ /* 0x000f220000002500 */
[----:B------:R-:W5:Y:S01]  /*04c0*/  LDCU.64 UR20, c[0x0][0x3c0] ;  /* 0x00007800ff1477ac */ /* 0x000f620008000a00 */
[----:B------:R-:W-:Y:S01]  /*04d0*/  R2UR UR23, R4 ;  /* 0x00000000041772ca */ /* 0x000fe200000e0000 */
[----:B------:R-:W-:Y:S04]  /*04e0*/  BSSY.RECONVERGENT B0, `(.L_x_6) ;  /* 0x0000011000007945 */ /* 0x000fe80003800200 */
[----:B------:R3:W-:Y:S01]  /*04f0*/  @!P0 STS [R12], RZ ;  /* 0x000000ff0c008388 */ /* 0x0007e20000000800 */
[----:B------:R-:W-:-:S03]  /*0500*/  NOP ;  /* 0x0000000000007918 */ /* 0x000fc60000000000 */
[----:B------:R3:W-:Y:S02]  /*0510*/  @!P3 STS [UR8+0x24], R2 ;  /* 0x00002402ff00b988 */ /* 0x0007e40008000808 */
[----:B--23--:R-:W-:Y:S02]  /*0520*/  UIMAD UR4, UR4, UR6, UR9 ;  /* 0x00000006040472a4 */ /* 0x00cfe4000f8e0209 */
[----:B------:R2:W-:Y:S02]  /*0530*/  @!P3 STS [UR8+0x20], R9 ;  /* 0x00002009ff00b988 */ /* 0x0005e40008000808 */
[----:B----4-:R-:W-:-:S04]  /*0540*/  UIMAD UR4, UR4, UR5, UR7 ;  /* 0x00000005040472a4 */ /* 0x010fc8000f8e0207 */
[----:B------:R-:W-:-:S04]  /*0550*/  UIMAD UR4, UR4, 0x180, URZ ;  /* 0x00000180040478a4 */ /* 0x000fc8000f8e02ff */
[----:B-----5:R-:W-:-:S04]  /*0560*/  UIADD3 UR24, UP0, UPT, UR4, UR20, URZ ;  /* 0x0000001404187290 */ /* 0x020fc8000ff1e0ff */
[----:B------:R-:W-:Y:S01]  /*0570*/  ULEA.HI.X.SX32 UR25, UR4, UR21, 0x1, UP0 ;  /* 0x0000001504197291 */ /* 0x000fe200080f0eff */
[----:B--2---:R-:W-:Y:S11]  /*0580*/  @P3 BRA `(.L_x_7) ;  /* 0x0000000000183947 */ /* 0x004ff60003800000 */
[----:B------:R-:W2:Y:S01]  /*0590*/  LDS R3, [UR8+0x8] ;  /* 0x00000808ff037984 */ /* 0x000ea20008000800 */
[----:B------:R-:W3:Y:S01]  /*05a0*/  LDC.64 R10, c[0x0][0x380] ;  /* 0x0000e000ff0a7b82 */ /* 0x000ee20000000a00 */
[----:B------:R-:W-:Y:S02]  /*05b0*/  IMAD.MOV.U32 R4, RZ, RZ, 0x70 ;  /* 0x00000070ff047424 */ /* 0x000fe400078e00ff */
[----:B---3--:R3:W-:Y:S03]  /*05c0*/  STS.64 [UR8], R10 ;  /* 0x0000000aff007988 */ /* 0x0087e60008000a08 */
[----:B--2---:R-:W-:-:S05]  /*05d0*/  LOP3.LUT R3, R3, 0x10, R4, 0xd8, !PT ;  /* 0x0000001003037812 */ /* 0x004fca00078ed804 */
[----:B------:R3:W-:Y:S02]  /*05e0*/  STS [UR8+0x8], R3 ;  /* 0x00000803ff007988 */ /* 0x0007e40008000808 */
.L_x_7:
[----:B------:R-:W-:Y:S05]  /*05f0*/  BSYNC.RECONVERGENT B0 ;  /* 0x0000000000007941 */ /* 0x000fea0003800200 */
.L_x_6:
[----:B------:R-:W-:Y:S04]  /*0600*/  BSSY.RECONVERGENT B0, `(.L_x_8) ;  /* 0x000000a000007945 */ /* 0x000fe80003800200 */
[----:B------:R-:W-:Y:S05]  /*0610*/  @P3 BRA `(.L_x_9) ;  /* 0x0000000000203947 */ /* 0x000fea0003800000 */
[----:B---3--:R-:W2:Y:S01]  /*0620*/  LDS R3, [UR8+0x34] ;  /* 0x00003408ff037984 */ /* 0x008ea20008000800 */
[----:B------:R-:W-:Y:S02]  /*0630*/  IMAD.MOV.U32 R4, RZ, RZ, 0x1f000000 ;  /* 0x1f000000ff047424 */ /* 0x000fe400078e00ff */
[----:B------:R-:W-:Y:S01]  /*0640*/  @!P3 IMAD.MOV.U32 R5, RZ, RZ, 0x7f ;  /* 0x0000007fff05b424 */ /* 0x000fe200078e00ff */
[----:B------:R-:W3:Y:S02]  /*0650*/  @!P3 LDS R8, [UR8+0x38] ;  /* 0x00003808ff08b984 */ /* 0x000ee40008000800 */
[----:B--2---:R-:W-:Y:S02]  /*0660*/  LOP3.LUT R3, R3, 0xff000000, R4, 0xb8, !PT ;  /* 0xff00000003037812 */ /* 0x004fe400078eb804 */
[----:B---3--:R-:W-:-:S03]  /*0670*/  @!P3 LOP3.LUT R4, R8, 0xff, R5, 0xb8, !PT ;  /* 0x000000ff0804b812 */ /* 0x008fc600078eb805 */
[----:B------:R2:W-:Y:S04]  /*0680*/  STS [UR8+0x34], R3 ;  /* 0x00003403ff007988 */ /* 0x0005e80008000808 */
[----:B------:R2:W-:Y:S02]  /*0690*/  @!P3 STS [UR8+0x38], R4 ;  /* 0x00003804ff00b988 */ /* 0x0005e40008000808 */
.L_x_9:
[----:B------:R-:W-:Y:S05]  /*06a0*/  BSYNC.RECONVERGENT B0 ;  /* 0x0000000000007941 */ /* 0x000fea0003800200 */
.L_x_8:
[----:B------:R-:W-:Y:S04]  /*06b0*/  BSSY.RECONVERGENT B0, `(.L_x_10) ;  /* 0x000000e000007945 */ /* 0x000fe80003800200 */
[----:B------:R-:W-:Y:S05]  /*06c0*/  @P3 BRA `(.L_x_11) ;  /* 0x0000000000303947 */ /* 0x000fea0003800000 */
[----:B--2---:R-:W2:Y:S01]  /*06d0*/  LDS R4, [UR8+0x34] ;  /* 0x00003408ff047984 */ /* 0x004ea20008000800 */
[----:B---3--:R-:W3:Y:S03]  /*06e0*/  LDC.64 R10, c[0x0][0x3a8] ;  /* 0x0000ea00ff0a7b82 */ /* 0x008ee60000000a00 */
[----:B------:R-:W4:Y:S01]  /*06f0*/  LDS R3, [UR8+0x1c] ;  /* 0x00001c08ff037984 */ /* 0x000f220008000800 */
[C---:B---3--:R-:W-:Y:S01]  /*0700*/  SHF.L.U64.HI R8, R10.reuse, 0x1, R11 ;  /* 0x000000010a087819 */ /* 0x048fe2000001020b */
[----:B------:R-:W-:-:S03]  /*0710*/  IMAD.SHL.U32 R5, R10, 0x2, RZ ;  /* 0x000000020a057824 */ /* 0x000fc600078e00ff */
[--C-:B------:R-:W-:Y:S02]  /*0720*/  SHF.R.U32.HI R10, RZ, 0x4, R8.reuse ;  /* 0x00000004ff0a7819 */ /* 0x100fe40000011608 */
[----:B------:R-:W-:-:S05]  /*0730*/  SHF.R.U64 R5, R5, 0x4, R8 ;  /* 0x0000000405057819 */ /* 0x000fca0000001208 */
[----:B------:R5:W-:Y:S01]  /*0740*/  STS [UR8+0xc], R5 ;  /* 0x00000c05ff007988 */ /* 0x000be20008000808 */
[----:B--2---:R-:W-:Y:S02]  /*0750*/  LOP3.LUT R4, R4, 0x7, RZ, 0xb8, !PT ;  /* 0x0000000704047812 */ /* 0x004fe400078eb8ff */
[----:B----4-:R-:W-:-:S03]  /*0760*/  LOP3.LUT R3, R3, 0xf, R10, 0xb8, !PT ;  /* 0x0000000f03037812 */ /* 0x010fc600078eb80a */
[----:B------:R5:W-:Y:S04]  /*0770*/  STS [UR8+0x34], R4 ;  /* 0x00003404ff007988 */ /* 0x000be80008000808 */
[----:B------:R5:W-:Y:S02]  /*0780*/  STS [UR8+0x1c], R3 ;  /* 0x00001c03ff007988 */ /* 0x000be40008000808 */
.L_x_11:
[----:B------:R-:W-:Y:S05]  /*0790*/  BSYNC.RECONVERGENT B0 ;  /* 0x0000000000007941 */ /* 0x000fea0003800200 */
.L_x_10:
[----:B------:R-:W-:Y:S04]  /*07a0*/  BSSY.RECONVERGENT B1, `(.L_x_12) ;  /* 0x000001a000017945 */ /* 0x000fe80003800200 */
[----:B------:R-:W-:Y:S04]  /*07b0*/  BSSY.RELIABLE B0, `(.L_x_13) ;  /* 0x0000015000007945 */ /* 0x000fe80003800100 */
[----:B------:R-:W-:Y:S05]  /*07c0*/  @P3 BRA `(.L_x_14) ;  /* 0x0000000000203947 */ /* 0x000fea0003800000 */
[----:B--23-5:R-:W2:Y:S02]  /*07d0*/  LDS R3, [UR8+0x34] ;  /* 0x00003408ff037984 */ /* 0x02cea40008000800 */
[----:B--2---:R-:W-:-:S05]  /*07e0*/  LOP3.LUT R3, R3, 0x38, RZ, 0xb8, !PT ;  /* 0x0000003803037812 */ /* 0x004fca00078eb8ff */
[----:B------:R2:W-:Y:S01]  /*07f0*/  STS [UR8+0x34], R3 ;  /* 0x00003403ff007988 */ /* 0x0005e20008000808 */
[----:B------:R-:W-:Y:S05]  /*0800*/  @P3 BRA `(.L_x_15) ;  /* 0x0000000000203947 */ /* 0x000fea0003800000 */
[----:B--2---:R-:W2:Y:S01]  /*0810*/  LDS R3, [UR8+0x8] ;  /* 0x00000808ff037984 */ /* 0x004ea20008000800 */
[----:B------:R-:W-:-:S05]  /*0820*/  IMAD.MOV.U32 R4, RZ, RZ, 0x780 ;  /* 0x00000780ff047424 */ /* 0x000fca00078e00ff */
[----:B--2---:R-:W-:-:S05]  /*0830*/  LOP3.LUT R3, R3, 0x300, R4, 0xd8, !PT ;  /* 0x0000030003037812 */ /* 0x004fca00078ed804 */
[----:B------:R4:W-:Y:S02]  /*0840*/  STS [UR8+0x8], R3 ;  /* 0x00000803ff007988 */ /* 0x0009e40008000808 */
.L_x_14:
[----:B------:R-:W-:Y:S05]  /*0850*/  @P3 BRA `(.L_x_16) ;  /* 0x0000000000283947 */ /* 0x000fea0003800000 */
[----:B--2345:R-:W2:Y:S02]  /*0860*/  LDS R3, [UR8+0x8] ;  /* 0x00000808ff037984 */ /* 0x03cea40008000800 */
[----:B--2---:R-:W-:-:S05]  /*0870*/  LOP3.LUT R3, R3, 0x1800, RZ, 0xb8, !PT ;  /* 0x0000180003037812 */ /* 0x004fca00078eb8ff */
[----:B------:R3:W-:Y:S02]  /*0880*/  STS [UR8+0x8], R3 ;  /* 0x00000803ff007988 */ /* 0x0007e40008000808 */
.L_x_15:
[----:B------:R-:W-:Y:S05]  /*0890*/  @P3 BREAK.RELIABLE B0 ;  /* 0x0000000000003942 */ /* 0x000fea0003800100 */
[----:B------:R-:W-:Y:S05]  /*08a0*/  @P3 BRA `(.L_x_17) ;  /* 0x0000000000243947 */ /* 0x000fea0003800000 */
[----:B------:R-:W4:Y:S01]  /*08b0*/  LDS R4, [UR8+0x8] ;  /* 0x00000808ff047984 */ /* 0x000f220008000800 */
[----:B--23--:R-:W-:-:S05]  /*08c0*/  IMAD.MOV.U32 R3, RZ, RZ, 0x6000 ;  /* 0x00006000ff037424 */ /* 0x00cfca00078e00ff */
[----:B----4-:R-:W-:-:S04]  /*08d0*/  LOP3.LUT R3, R4, 0x4000, R3, 0xd8, !PT ;  /* 0x0000400004037812 */ /* 0x010fc800078ed803 */
[----:B------:R-:W-:-:S05]  /*08e0*/  LOP3.LUT R3, R3, 0x400000, RZ, 0xb8, !PT ;  /* 0x0040000003037812 */ /* 0x000fca00078eb8ff */
[----:B------:R2:W-:Y:S02]  /*08f0*/  STS [UR8+0x8], R3 ;  /* 0x00000803ff007988 */ /* 0x0005e40008000808 */
.L_x_16:
[----:B------:R-:W-:Y:S05]  /*0900*/  BSYNC.RELIABLE B0 ;  /* 0x0000000000007941 */ /* 0x000fea0003800100 */
.L_x_13:
[----:B--2345:R-:W2:Y:S02]  /*0910*/  @!P3 LDS R3, [UR8+0x8] ;  /* 0x00000808ff03b984 */ /* 0x03cea40008000800 */
[----:B--2---:R-:W-:-:S05]  /*0920*/  @!P3 LOP3.LUT R3, R3, 0x8000, RZ, 0xb8, !PT ;  /* 0x000080000303b812 */ /* 0x004fca00078eb8ff */
[----:B------:R4:W-:Y:S02]  /*0930*/  @!P3 STS [UR8+0x8], R3 ;  /* 0x00000803ff00b988 */ /* 0x0009e40008000808 */
.L_x_17:
[----:B------:R-:W-:Y:S05]  /*0940*/  BSYNC.RECONVERGENT B1 ;  /* 0x0000000000017941 */ /* 0x000fea0003800200 */
.L_x_12:
[----:B------:R-:W-:Y:S05]  /*0950*/  WARPSYNC.ALL ;  /* 0x0000000000007948 */ /* 0x000fea0003800000 */
[----:B------:R-:W-:Y:S01]  /*0960*/  NOP ;  /* 0x0000000000007918 */ /* 0x000fe20000000000 */
[----:B------:R-:W-:Y:S05]  /*0970*/  @P0 BRA `(.L_x_18) ;  /* 0x0000000000300947 */ /* 0x000fea0003800000 */
[----:B--234-:R-:W2:Y:S01]  /*0980*/  S2R R3, SR_LANEID ;  /* 0x0000000000037919 */ /* 0x01cea20000000000 */
[----:B------:R-:W-:Y:S05]  /*0990*/  WARPSYNC.ALL ;  /* 0x0000000000007948 */ /* 0x000fea0003800000 */
[----:B------:R-:W-:Y:S01]  /*09a0*/  NOP ;  /* 0x0000000000007918 */ /* 0x000fe20000000000 */
[----:B--2---:R-:W-:-:S05]  /*09b0*/  IMAD.SHL.U32 R3, R3, 0x4, RZ ;  /* 0x0000000403037824 */ /* 0x004fca00078e00ff */
[----:B------:R-:W2:Y:S01]  /*09c0*/  LDS R7, [R3+UR8] ;  /* 0x0000000803077984 */ /* 0x000ea20008000800 */
[----:B------:R-:W-:-:S05]  /*09d0*/  IADD3 R4, P1, PT, R3, UR24, RZ ;  /* 0x0000001803047c10 */ /* 0x000fca000ff3e0ff */
[----:B------:R-:W-:-:S05]  /*09e0*/  IMAD.X R5, RZ, RZ, UR25, P1 ;  /* 0x00000019ff057e24 */ /* 0x000fca00088e06ff */
[----:B--2---:R5:W2:Y:S01]  /*09f0*/  ATOMG.E.EXCH.STRONG.GPU PT, RZ, [R4], R7 ;  /* 0x0000000704ff73a8 */ /* 0x004aa200041ee100 */
[----:B------:R-:W-:-:S04]  /*0a00*/  DEPBAR {5,4,3,2,1,0} ;  /* 0x0000003f0000791a */ /* 0x000fc80000000000 */
[----:B------:R-:W3:Y:S02]  /*0a10*/  CCTL.E.C.LDCU.IV.DEEP [UR24] ;  /* 0x0000000018007540 */ /* 0x000ee40009c08000 */
[----:B---3--:R5:W-:Y:S01]  /*0a20*/  UTMACCTL.IV [UR24] ;  /* 0x00000000180079b9 */ /* 0x008be20008000000 */
[----:B------:R-:W-:Y:S01]  /*0a30*/  NOP ;  /* 0x0000000000007918 */ /* 0x000fe20000000000 */
.L_x_18:
[----:B------:R-:W-:Y:S05]  /*0a40*/  @P0 BRA `(.L_x_19) ;  /* 0x00000000000c0947 */ /* 0x000fea0003800000 */
[----:B------:R0:W-:Y:S01]  /*0a50*/  UTMACMDFLUSH ;  /* 0x00000000000079b7 */ /* 0x0001e20000000000 */
[----:B------:R-:W-:Y:S05]  /*0a60*/  @P0 BRA `(.L_x_19) ;  /* 0x0000000000040947 */ /* 0x000fea0003800000 */
[----:B------:R-:W-:-:S04]  /*0a70*/  DEPBAR.LE SB0, 0x0 ;  /* 0x000080000000791a */ /* 0x000fc80000000000 */
.L_x_19:
[----:B------:R-:W-:Y:S05]  /*0a80*/  WARPSYNC.ALL ;  /* 0x0000000000007948 */ /* 0x000fea0003800000 */
[----:B------:R-:W-:Y:S01]  /*0a90*/  NOP ;  /* 0x0000000000007918 */ /* 0x000fe20000000000 */
[----:B--2---:R-:W-:Y:S06]  /*0aa0*/  BAR.SYNC.DEFER_BLOCKING 0x0 ;  /* 0x0000000000007b1d */ /* 0x004fec0000010000 */
[----:B------:R-:W-:Y:S02]  /*0ab0*/  BSSY.RECONVERGENT B1, `(.L_x_20) ;  /* 0x000000b000017945 */ /* 0x000fe40003800200 */
[----:B------:R-:W-:Y:S06]  /*0ac0*/  BAR.SYNC.DEFER_BLOCKING 0x0 ;  /* 0x0000000000007b1d */ /* 0x000fec0000010000 */
[----:B------:R2:W-:Y:S01]  /*0ad0*/  @!P0 STS [R12], RZ ;  /* 0x000000ff0c008388 */ /* 0x0005e20000000800 */
[----:B------:R-:W-:Y:S01]  /*0ae0*/  NOP ;  /* 0x0000000000007918 */ /* 0x000fe20000000000 */
[----:B------:R-:W-:Y:S05]  /*0af0*/  @P3 BRA `(.L_x_21) ;  /* 0x0000000000183947 */ /* 0x000fea0003800000 */
[----:B---34-:R-:W3:Y:S01]  /*0b00*/  LDS R3, [UR8+0x8] ;  /* 0x00000808ff037984 */ /* 0x018ee20008000800 */
[----:B------:R-:W4:Y:S01]  /*0b10*/  LDC.64 R10, c[0x0][0x388] ;  /* 0x0000e200ff0a7b82 */ /* 0x000f220000000a00 */
[----:B-----5:R-:W-:Y:S02]  /*0b20*/  IMAD.MOV.U32 R4, RZ, RZ, 0x70 ;  /* 0x00000070ff047424 */ /* 0x020fe400078e00ff */
[----:B----4-:R4:W-:Y:S03]  /*0b30*/  STS.64 [UR8], R10 ;  /* 0x0000000aff007988 */ /* 0x0109e60008000a08 */
[----:B---3--:R-:W-:-:S05]  /*0b40*/  LOP3.LUT R3, R3, 0x10, R4, 0xd8, !PT ;  /* 0x0000001003037812 */ /* 0x008fca00078ed804 */
[----:B------:R4:W-:Y:S02]  /*0b50*/  STS [UR8+0x8], R3 ;  /* 0x00000803ff007988 */ /* 0x0009e40008000808 */
.L_x_21:
[----:B-----5:R-:W-:Y:S05]  /*0b60*/  BSYNC.RECONVERGENT B1 ;  /* 0x0000000000017941 */ /* 0x020fea0003800200 */
.L_x_20:
[----:B------:R-:W-:Y:S04]  /*0b70*/  BSSY.RECONVERGENT B2, `(.L_x_22) ;  /* 0x000000f000027945 */ /* 0x000fe80003800200 */
[----:B------:R-:W-:Y:S04]  /*0b80*/  BSSY.RELIABLE B1, `(.L_x_23) ;  /* 0x000000c000017945 */ /* 0x000fe80003800100 */
[----:B------:R-:W-:Y:S05]  /*0b90*/  @P3 BRA `(.L_x_24) ;  /* 0x0000000000283947 */ /* 0x000fea0003800000 */
[----:B---34-:R-:W3:Y:S01]  /*0ba0*/  LDS R3, [UR8+0x34] ;  /* 0x00003408ff037984 */ /* 0x018ee20008000800 */
[----:B------:R-:W-:Y:S01]  /*0bb0*/  IMAD.MOV.U32 R4, RZ, RZ, 0x1f000000 ;  /* 0x1f000000ff047424 */ /* 0x000fe200078e00ff */
[----:B------:R-:W-:Y:S05]  /*0bc0*/  @P3 BREAK.RELIABLE B1 ;  /* 0x0000000000013942 */ /* 0x000fea0003800100 */
[----:B---3--:R-:W-:-:S05]  /*0bd0*/  LOP3.LUT R3, R3, 0xff000000, R4, 0xb8, !PT ;  /* 0xff00000003037812 */ /* 0x008fca00078eb804 */
[----:B------:R3:W-:Y:S01]  /*0be0*/  STS [UR8+0x34], R3 ;  /* 0x00003403ff007988 */ /* 0x0007e20008000808 */
[----:B------:R-:W-:Y:S05]  /*0bf0*/  @P3 BRA `(.L_x_25) ;  /* 0x0000000000183947 */ /* 0x000fea0003800000 */
[----:B------:R-:W4:Y:S01]  /*0c00*/  LDS R4, [UR8+0x38] ;  /* 0x00003808ff047984 */ /* 0x000f220008000800 */
[----:B---3--:R-:W-:-:S05]  /*0c10*/  IMAD.MOV.U32 R3, RZ, RZ, 0x3f ;  /* 0x0000003fff037424 */ /* 0x008fca00078e00ff */
[----:B----4-:R-:W-:-:S05]  /*0c20*/  LOP3.LUT R3, R4, 0xff, R3, 0xb8, !PT ;  /* 0x000000ff04037812 */ /* 0x010fca00078eb803 */
[----:B------:R5:W-:Y:S02]  /*0c30*/  STS [UR8+0x38], R3 ;  /* 0x00003803ff007988 */ /* 0x000be40008000808 */
.L_x_24:
[----:B------:R-:W-:Y:S05]  /*0c40*/  BSYNC.RELIABLE B1 ;  /* 0x0000000000017941 */ /* 0x000fea0003800100 */
.L_x_23:
[----:B------:R2:W-:Y:S02]  /*0c50*/  @!P3 STS [UR8+0x20], R9 ;  /* 0x00002009ff00b988 */ /* 0x0005e40008000808 */
.L_x_25:
[----:B------:R-:W-:Y:S05]  /*0c60*/  BSYNC.RECONVERGENT B2 ;  /* 0x0000000000027941 */ /* 0x000fea0003800200 */
.L_x_22:
[----:B------:R-:W-:Y:S05]  /*0c70*/  WARPSYNC.ALL ;  /* 0x0000000000007948 */ /* 0x000fea0003800000 */
[----:B------:R-:W-:Y:S01]  /*0c80*/  NOP ;  /* 0x0000000000007918 */ /* 0x000fe20000000000 */
[----:B---345:R-:W3:Y:S01]  /*0c90*/  LDC R3, c[0x0][0x39c] ;  /* 0x0000e700ff037b82 */ /* 0x038ee20000000800 */
[----:B------:R-:W-:Y:S01]  /*0ca0*/  BSSY.RECONVERGENT B2, `(.L_x_26) ;  /* 0x0000010000027945 */ /* 0x000fe20003800200 */
[----:B---3--:R-:W-:-:S05]  /*0cb0*/  VIADD R3, R3, 0xffffffff ;  /* 0xffffffff03037836 */ /* 0x008fca0000000000 */
[----:B------:R3:W-:Y:S01]  /*0cc0*/  @!P3 STS [UR8+0x24], R3 ;  /* 0x00002403ff00b988 */ /* 0x0007e20008000808 */
[----:B------:R-:W-:Y:S05]  /*0cd0*/  @P3 BRA `(.L_x_27) ;  /* 0x0000000000303947 */ /* 0x000fea0003800000 */
[----:B------:R-:W4:Y:S01]  /*0ce0*/  LDS R5, [UR8+0x34] ;  /* 0x00003408ff057984 */ /* 0x000f220008000800 */
[----:B------:R-:W5:Y:S03]  /*0cf0*/  LDC.64 R10, c[0x0][0x3b0] ;  /* 0x0000ec00ff0a7b82 */ /* 0x000f660000000a00 */
[----:B------:R-:W2:Y:S01]  /*0d00*/  LDS R4, [UR8+0x1c] ;  /* 0x00001c08ff047984 */ /* 0x000ea20008000800 */
[C---:B-----5:R-:W-:Y:S01]  /*0d10*/  SHF.L.U64.HI R8, R10.reuse, 0x1, R11 ;  /* 0x000000010a087819 */ /* 0x060fe2000001020b */
[----:B------:R-:W-:-:S03]  /*0d20*/  IMAD.SHL.U32 R7, R10, 0x2, RZ ;  /* 0x000000020a077824 */ /* 0x000fc600078e00ff */
[--C-:B--2---:R-:W-:Y:S02]  /*0d30*/  SHF.R.U32.HI R9, RZ, 0x4, R8.reuse ;  /* 0x00000004ff097819 */ /* 0x104fe40000011608 */
[----:B------:R-:W-:-:S05]  /*0d40*/  SHF.R.U64 R7, R7, 0x4, R8 ;  /* 0x0000000407077819 */ /* 0x000fca0000001208 */
[----:B------:R5:W-:Y:S01]  /*0d50*/  STS [UR8+0xc], R7 ;  /* 0x00000c07ff007988 */ /* 0x000be20008000808 */
[----:B----4-:R-:W-:Y:S02]  /*0d60*/  LOP3.LUT R5, R5, 0x7, RZ, 0xb8, !PT ;  /* 0x0000000705057812 */ /* 0x010fe400078eb8ff */
[----:B------:R-:W-:-:S03]  /*0d70*/  LOP3.LUT R4, R4, 0xf, R9, 0xb8, !PT ;  /* 0x0000000f04047812 */ /* 0x000fc600078eb809 */
[----:B------:R5:W-:Y:S04]  /*0d80*/  STS [UR8+0x34], R5 ;  /* 0x00003405ff007988 */ /* 0x000be80008000808 */
[----:B------:R5:W-:Y:S02]  /*0d90*/  STS [UR8+0x1c], R4 ;  /* 0x00001c04ff007988 */ /* 0x000be40008000808 */
.L_x_27:
[----:B------:R-:W-:Y:S05]  /*0da0*/  BSYNC.RECONVERGENT B2 ;  /* 0x0000000000027941 */ /* 0x000fea0003800200 */
.L_x_26:
[----:B------:R-:W-:Y:S04]  /*0db0*/  BSSY.RECONVERGENT B3, `(.L_x_28) ;  /* 0x000001a000037945 */ /* 0x000fe80003800200 */
[----:B------:R-:W-:Y:S04]  /*0dc0*/  BSSY.RELIABLE B2, `(.L_x_29) ;  /* 0x0000015000027945 */ /* 0x000fe80003800100 */
[----:B------:R-:W-:Y:S05]  /*0dd0*/  @P3 BRA `(.L_x_30) ;  /* 0x0000000000203947 */ /* 0x000fea0003800000 */
[----:B-----5:R-:W4:Y:S02]  /*0de0*/  LDS R4, [UR8+0x34] ;  /* 0x00003408ff047984 */ /* 0x020f240008000800 */
[----:B----4-:R-:W-:-:S05]  /*0df0*/  LOP3.LUT R4, R4, 0x38, RZ, 0xb8, !PT ;  /* 0x0000003804047812 */ /* 0x010fca00078eb8ff */
[----:B------:R4:W-:Y:S01]  /*0e00*/  STS [UR8+0x34], R4 ;  /* 0x00003404ff007988 */ /* 0x0009e20008000808 */
[----:B------:R-:W-:Y:S05]  /*0e10*/  @P3 BRA `(.L_x_31) ;  /* 0x0000000000203947 */ /* 0x000fea0003800000 */
[----:B----4-:R-:W4:Y:S01]  /*0e20*/  LDS R4, [UR8+0x8] ;  /* 0x00000808ff047984 */ /* 0x010f220008000800 */
[----:B------:R-:W-:-:S05]  /*0e30*/  IMAD.MOV.U32 R5, RZ, RZ, 0x780 ;  /* 0x00000780ff057424 */ /* 0x000fca00078e00ff */
[----:B----4-:R-:W-:-:S05]  /*0e40*/  LOP3.LUT R4, R4, 0x300, R5, 0xd8, !PT ;  /* 0x0000030004047812 */ /* 0x010fca00078ed805 */
[----:B------:R4:W-:Y:S02]  /*0e50*/  STS [UR8+0x8], R4 ;  /* 0x00000804ff007988 */ /* 0x0009e40008000808 */
.L_x_30:
[----:B------:R-:W-:Y:S05]  /*0e60*/  @P3 BRA `(.L_x_32) ;  /* 0x0000000000283947 */ /* 0x000fea0003800000 */
[----:B----45:R-:W4:Y:S02]  /*0e70*/  LDS R4, [UR8+0x8] ;  /* 0x00000808ff047984 */ /* 0x030f240008000800 */
[----:B----4-:R-:W-:-:S05]  /*0e80*/  LOP3.LUT R4, R4, 0x1800, RZ, 0xb8, !PT ;  /* 0x0000180004047812 */ /* 0x010fca00078eb8ff */
[----:B------:R5:W-:Y:S02]  /*0e90*/  STS [UR8+0x8], R4 ;  /* 0x00000804ff007988 */ /* 0x000be40008000808 */
.L_x_31:
[----:B------:R-:W-:Y:S05]  /*0ea0*/  @P3 BREAK.RELIABLE B2 ;  /* 0x0000000000023942 */ /* 0x000fea0003800100 */
[----:B------:R-:W-:Y:S05]  /*0eb0*/  @P3 BRA `(.L_x_33) ;  /* 0x0000000000243947 */ /* 0x000fea0003800000 */
[----:B----45:R-:W4:Y:S01]  /*0ec0*/  LDS R4, [UR8+0x8] ;  /* 0x00000808ff047984 */ /* 0x030f220008000800 */
[----:B------:R-:W-:-:S05]  /*0ed0*/  IMAD.MOV.U32 R5, RZ, RZ, 0x6000 ;  /* 0x00006000ff057424 */ /* 0x000fca00078e00ff */
[----:B----4-:R-:W-:-:S04]  /*0ee0*/  LOP3.LUT R4, R4, 0x4000, R5, 0xd8, !PT ;  /* 0x0000400004047812 */ /* 0x010fc800078ed805 */
[----:B------:R-:W-:-:S05]  /*0ef0*/  LOP3.LUT R4, R4, 0x400000, RZ, 0xb8, !PT ;  /* 0x0040000004047812 */ /* 0x000fca00078eb8ff */
[----:B------:R4:W-:Y:S02]  /*0f00*/  STS [UR8+0x8], R4 ;  /* 0x00000804ff007988 */ /* 0x0009e40008000808 */
.L_x_32:
[----:B------:R-:W-:Y:S05]  /*0f10*/  BSYNC.RELIABLE B2 ;  /* 0x0000000000027941 */ /* 0x000fea0003800100 */
.L_x_29:
[----:B----45:R-:W4:Y:S02]  /*0f20*/  @!P3 LDS R4, [UR8+0x8] ;  /* 0x00000808ff04b984 */ /* 0x030f240008000800 */
[----:B----4-:R-:W-:-:S05]  /*0f30*/  @!P3 LOP3.LUT R4, R4, 0x8000, RZ, 0xb8, !PT ;  /* 0x000080000404b812 */ /* 0x010fca00078eb8ff */
[----:B------:R4:W-:Y:S02]  /*0f40*/  @!P3 STS [UR8+0x8], R4 ;  /* 0x00000804ff00b988 */ /* 0x0009e40008000808 */
.L_x_33:
[----:B------:R-:W-:Y:S05]  /*0f50*/  BSYNC.RECONVERGENT B3 ;  /* 0x0000000000037941 */ /* 0x000fea0003800200 */
.L_x_28:
[----:B------:R-:W-:Y:S05]  /*0f60*/  WARPSYNC.ALL ;  /* 0x0000000000007948 */ /* 0x000fea0003800000 */
[----:B------:R-:W-:Y:S01]  /*0f70*/  NOP ;  /* 0x0000000000007918 */ /* 0x000fe20000000000 */
[----:B------:R-:W-:-:S04]  /*0f80*/  UIADD3 UR5, UPT, UPT, UR4, 0x80, URZ ;  /* 0x0000008004057890 */ /* 0x000fc8000fffe0ff */
[----:B------:R-:W-:-:S04]  /*0f90*/  UIADD3 UR26, UP0, UPT, UR5, UR20, URZ ;  /* 0x00000014051a7290 */ /* 0x000fc8000ff1e0ff */
[----:B------:R-:W-:Y:S01]  /*0fa0*/  ULEA.HI.X.SX32 UR27, UR5, UR21, 0x1, UP0 ;  /* 0x00000015051b7291 */ /* 0x000fe200080f0eff */
[----:B------:R-:W-:Y:S11]  /*0fb0*/  @P0 BRA `(.L_x_34) ;  /* 0x0000000000300947 */ /* 0x000ff60003800000 */
[----:B----45:R-:W4:Y:S01]  /*0fc0*/  S2R R4, SR_LANEID ;  /* 0x0000000000047919 */ /* 0x030f220000000000 */
[----:B------:R-:W-:Y:S05]  /*0fd0*/  WARPSYNC.ALL ;  /* 0x0000000000007948 */ /* 0x000fea0003800000 */
[----:B------:R-:W-:Y:S01]  /*0fe0*/  NOP ;  /* 0x0000000000007918 */ /* 0x000fe20000000000 */
[----:B----4-:R-:W-:-:S05]  /*0ff0*/  IMAD.SHL.U32 R8, R4, 0x4, RZ ;  /* 0x0000000404087824 */ /* 0x010fca00078e00ff */
[----:B------:R-:W4:Y:S01]  /*1000*/  LDS R7, [R8+UR8] ;  /* 0x0000000808077984 */ /* 0x000f220008000800 */
[----:B------:R-:W-:-:S05]  /*1010*/  IADD3 R4, P1, PT, R8, UR26, RZ ;  /* 0x0000001a08047c10 */ /* 0x000fca000ff3e0ff */
[----:B------:R-:W-:-:S05]  /*1020*/  IMAD.X R5, RZ, RZ, UR27, P1 ;  /* 0x0000001bff057e24 */ /* 0x000fca00088e06ff */
[----:B----4-:R4:W5:Y:S01]  /*1030*/  ATOMG.E.EXCH.STRONG.GPU PT, RZ, [R4], R7 ;  /* 0x0000000704ff73a8 */ /* 0x01096200041ee100 */
[----:B------:R-:W-:-:S04]  /*1040*/  DEPBAR {5,4,3,2,1,0} ;  /* 0x0000003f0000791a */ /* 0x000fc80000000000 */
[----:B------:R-:W2:Y:S02]  /*1050*/  CCTL.E.C.LDCU.IV.DEEP [UR26] ;  /* 0x000000001a007540 */ /* 0x000ea40009c08000 */
[----:B--2---:R4:W-:Y:S01]  /*1060*/  UTMACCTL.IV [UR26] ;  /* 0x000000001a0079b9 */ /* 0x0049e20008000000 */
[----:B------:R-:W-:Y:S01]  /*1070*/  NOP ;  /* 0x0000000000007918 */ /* 0x000fe20000000000 */
.L_x_34:
[----:B------:R-:W-:Y:S05]  /*1080*/  @P0 BRA `(.L_x_35) ;  /* 0x00000000000c0947 */ /* 0x000fea0003800000 */
[----:B------:R0:W-:Y:S01]  /*1090*/  UTMACMDFLUSH ;  /* 0x00000000000079b7 */ /* 0x0001e20000000000 */
[----:B------:R-:W-:Y:S05]  /*10a0*/  @P0 BRA `(.L_x_35) ;  /* 0x0000000000040947 */ /* 0x000fea0003800000 */
[----:B------:R-:W-:-:S04]  /*10b0*/  DEPBAR.LE SB0, 0x0 ;  /* 0x000080000000791a */ /* 0x000fc80000000000 */
.L_x_35:
[----:B------:R-:W-:Y:S05]  /*10c0*/  WARPSYNC.ALL ;  /* 0x0000000000007948 */ /* 0x000fea0003800000 */
[----:B------:R-:W-:Y:S01]  /*10d0*/  NOP ;  /* 0x0000000000007918 */ /* 0x000fe20000000000 */
[----:B-----5:R-:W-:Y:S06]  /*10e0*/  BAR.SYNC.DEFER_BLOCKING 0x0 ;  /* 0x0000000000007b1d */ /* 0x020fec0000010000 */
[----:B------:R-:W-:Y:S02]  /*10f0*/  BSSY.RECONVERGENT B3, `(.L_x_36) ;  /* 0x000000b000037945 */ /* 0x000fe40003800200 */
[----:B------:R-:W-:Y:S06]  /*1100*/  BAR.SYNC.DEFER_BLOCKING 0x0 ;  /* 0x0000000000007b1d */ /* 0x000fec0000010000 */
[----:B------:R5:W-:Y:S01]  /*1110*/  @!P0 STS [R12], RZ ;  /* 0x000000ff0c008388 */ /* 0x000be20000000800 */
[----:B------:R-:W-:Y:S01]  /*1120*/  NOP ;  /* 0x0000000000007918 */ /* 0x000fe20000000000 */
[----:B------:R-:W-:Y:S05]  /*1130*/  @P3 BRA `(.L_x_37) ;  /* 0x0000000000183947 */ /* 0x000fea0003800000 */
[----:B----4-:R-:W4:Y:S01]  /*1140*/  LDS R4, [UR8+0x8] ;  /* 0x00000808ff047984 */ /* 0x010f220008000800 */
[----:B--2---:R-:W2:Y:S01]  /*1150*/  LDC.64 R8, c[0x0][0x390] ;  /* 0x0000e400ff087b82 */ /* 0x004ea20000000a00 */
[----:B------:R-:W-:Y:S02]  /*1160*/  IMAD.MOV.U32 R5, RZ, RZ, 0x70 ;  /* 0x00000070ff057424 */ /* 0x000fe400078e00ff */
[----:B--2---:R2:W-:Y:S03]  /*1170*/  STS.64 [UR8], R8 ;  /* 0x00000008ff007988 */ /* 0x0045e60008000a08 */
[----:B----4-:R-:W-:-:S05]  /*1180*/  LOP3.LUT R4, R4, 0x10, R5, 0xd8, !PT ;  /* 0x0000001004047812 */ /* 0x010fca00078ed805 */
[----:B------:R2:W-:Y:S02]  /*1190*/  STS [UR8+0x8], R4 ;  /* 0x00000804ff007988 */ /* 0x0005e40008000808 */
.L_x_37:
[----:B----4-:R-:W-:Y:S05]  /*11a0*/  BSYNC.RECONVERGENT B3 ;  /* 0x0000000000037941 */ /* 0x010fea0003800200 */
.L_x_36:
[----:B------:R-:W-:Y:S04]  /*11b0*/  BSSY.RECONVERGENT B4, `(.L_x_38) ;  /* 0x0000011000047945 */ /* 0x000fe80003800200 */
[----:B------:R-:W-:Y:S04]  /*11c0*/  BSSY.RELIABLE B3, `(.L_x_39) ;  /* 0x000000e000037945 */ /* 0x000fe80003800100 */
[----:B------:R-:W-:Y:S05]  /*11d0*/  @P3 BRA `(.L_x_40) ;  /* 0x0000000000243947 */ /* 0x000fea0003800000 */
[----:B--2---:R-:W2:Y:S01]  /*11e0*/  LDS R4, [UR8+0x34] ;  /* 0x00003408ff047984 */ /* 0x004ea20008000800 */
[----:B------:R-:W-:-:S05]  /*11f0*/  IMAD.MOV.U32 R5, RZ, RZ, 0x3f000000 ;  /* 0x3f000000ff057424 */ /* 0x000fca00078e00ff */
[----:B--2---:R-:W-:-:S05]  /*1200*/  LOP3.LUT R4, R4, 0xff000000, R5, 0xb8, !PT ;  /* 0xff00000004047812 */ /* 0x004fca00078eb805 */
[----:B------:R2:W-:Y:S01]  /*1210*/  STS [UR8+0x34], R4 ;  /* 0x00003404ff007988 */ /* 0x0005e20008000808 */
[----:B------:R-:W-:Y:S05]  /*1220*/  @P3 BRA `(.L_x_41) ;  /* 0x00000000001c3947 */ /* 0x000fea0003800000 */
[----:B--2---:R-:W2:Y:S01]  /*1230*/  LDS R4, [UR8+0x38] ;  /* 0x00003808ff047984 */ /* 0x004ea20008000800 */
[----:B------:R-:W-:-:S05]  /*1240*/  IMAD.MOV.U32 R5, RZ, RZ, 0x7f ;  /* 0x0000007fff057424 */ /* 0x000fca00078e00ff */
[----:B--2---:R-:W-:-:S05]  /*1250*/  LOP3.LUT R4, R4, 0xff, R5, 0xb8, !PT ;  /* 0x000000ff04047812 */ /* 0x004fca00078eb805 */
[----:B------:R4:W-:Y:S02]  /*1260*/  STS [UR8+0x38], R4 ;  /* 0x00003804ff007988 */ /* 0x0009e40008000808 */
.L_x_40:
[----:B------:R-:W-:Y:S05]  /*1270*/  @P3 BREAK.RELIABLE B3 ;  /* 0x0000000000033942 */ /* 0x000fea0003800100 */
[----:B------:R-:W-:Y:S05]  /*1280*/  @P3 BRA `(.L_x_42) ;  /* 0x00000000000c3947 */ /* 0x000fea0003800000 */
[----:B------:R2:W-:Y:S02]  /*1290*/  STS [UR8+0x20], R3 ;  /* 0x00002003ff007988 */ /* 0x0005e40008000808 */
.L_x_41:
[----:B------:R-:W-:Y:S05]  /*12a0*/  BSYNC.RELIABLE B3 ;  /* 0x0000000000037941 */ /* 0x000fea0003800100 */
.L_x_39:
[----:B------:R2:W-:Y:S02]  /*12b0*/  @!P3 STS [UR8+0x24], R2 ;  /* 0x00002402ff00b988 */ /* 0x0005e40008000808 */
.L_x_42:
[----:B------:R-:W-:Y:S05]  /*12c0*/  BSYNC.RECONVERGENT B4 ;  /* 0x0000000000047941 */ /* 0x000fea0003800200 */
.L_x_38:
[----:B------:R-:W-:Y:S05]  /*12d0*/  WARPSYNC.ALL ;  /* 0x0000000000007948 */ /* 0x000fea0003800000 */
[----:B------:R-:W-:Y:S01]  /*12e0*/  NOP ;  /* 0x0000000000007918 */ /* 0x000fe20000000000 */
[----:B------:R-:W-:Y:S04]  /*12f0*/  BSSY.RECONVERGENT B4, `(.L_x_43) ;  /* 0x000000e000047945 */ /* 0x000fe80003800200 */
[----:B------:R-:W-:Y:S05]  /*1300*/  @P3 BRA `(.L_x_44) ;  /* 0x0000000000303947 */ /* 0x000fea0003800000 */
[----:B--23--:R-:W2:Y:S01]  /*1310*/  LDS R3, [UR8+0x34] ;  /* 0x00003408ff037984 */ /* 0x00cea20008000800 */
[----:B----4-:R-:W3:Y:S03]  /*1320*/  LDC.64 R4, c[0x0][0x3b8] ;  /* 0x0000ee00ff047b82 */ /* 0x010ee60000000a00 */
        /* <DEDUP_REMOVED lines=10> */
.L_x_44:
[----:B------:R-:W-:Y:S05]  /*13d0*/  BSYNC.RECONVERGENT B4 ;  /* 0x0000000000047941 */ /* 0x000fea0003800200 */
.L_x_43:
[----:B------:R-:W-:Y:S04]  /*13e0*/  BSSY.RECONVERGENT B5, `(.L_x_45) ;  /* 0x000001a000057945 */ /* 0x000fe80003800200 */
[----:B------:R-:W-:Y:S04]  /*13f0*/  BSSY.RELIABLE B4, `(.L_x_46) ;  /* 0x0000015000047945 */ /* 0x000fe80003800100 */
[----:B------:R-:W-:Y:S05]  /*1400*/  @P3 BRA `(.L_x_47) ;  /* 0x0000000000203947 */ /* 0x000fea0003800000 */
[----:B--23--:R-:W2:Y:S02]  /*1410*/  LDS R2, [UR8+0x34] ;  /* 0x00003408ff027984 */ /* 0x00cea40008000800 */
[----:B--2---:R-:W-:-:S05]  /*1420*/  LOP3.LUT R2, R2, 0x38, RZ, 0xb8, !PT ;  /* 0x0000003802027812 */ /* 0x004fca00078eb8ff */
[----:B------:R2:W-:Y:S01]  /*1430*/  STS [UR8+0x34], R2 ;  /* 0x00003402ff007988 */ /* 0x0005e20008000808 */
[----:B------:R-:W-:Y:S05]  /*1440*/  @P3 BRA `(.L_x_48) ;  /* 0x0000000000203947 */ /* 0x000fea0003800000 */
[----:B--2---:R-:W2:Y:S01]  /*1450*/  LDS R2, [UR8+0x8] ;  /* 0x00000808ff027984 */ /* 0x004ea20008000800 */
[----:B------:R-:W-:-:S05]  /*1460*/  IMAD.MOV.U32 R3, RZ, RZ, 0x780 ;  /* 0x00000780ff037424 */ /* 0x000fca00078e00ff */
[----:B--2---:R-:W-:-:S05]  /*1470*/  LOP3.LUT R2, R2, 0x300, R3, 0xd8, !PT ;  /* 0x0000030002027812 */ /* 0x004fca00078ed803 */
[----:B------:R2:W-:Y:S02]  /*1480*/  STS [UR8+0x8], R2 ;  /* 0x00000802ff007988 */ /* 0x0005e40008000808 */
.L_x_47:
[----:B------:R-:W-:Y:S05]  /*1490*/  @P3 BRA `(.L_x_49) ;  /* 0x0000000000283947 */ /* 0x000fea0003800000 */
[----:B--23--:R-:W2:Y:S02]  /*14a0*/  LDS R2, [UR8+0x8] ;  /* 0x00000808ff027984 */ /* 0x00cea40008000800 */
[----:B--2---:R-:W-:-:S05]  /*14b0*/  LOP3.LUT R2, R2, 0x1800, RZ, 0xb8, !PT ;  /* 0x0000180002027812 */ /* 0x004fca00078eb8ff */
[----:B------:R3:W-:Y:S02]  /*14c0*/  STS [UR8+0x8], R2 ;  /* 0x00000802ff007988 */ /* 0x0007e40008000808 */
.L_x_48:
[----:B------:R-:W-:Y:S05]  /*14d0*/  @P3 BREAK.RELIABLE B4 ;  /* 0x0000000000043942 */ /* 0x000fea0003800100 */
[----:B------:R-:W-:Y:S05]  /*14e0*/  @P3 BRA `(.L_x_50) ;  /* 0x0000000000243947 */ /* 0x000fea0003800000 */
[----:B--23--:R-:W2:Y:S01]  /*14f0*/  LDS R2, [UR8+0x8] ;  /* 0x00000808ff027984 */ /* 0x00cea20008000800 */
[----:B------:R-:W-:-:S05]  /*1500*/  IMAD.MOV.U32 R3, RZ, RZ, 0x6000 ;  /* 0x00006000ff037424 */ /* 0x000fca00078e00ff */
[----:B--2---:R-:W-:-:S04]  /*1510*/  LOP3.LUT R2, R2, 0x6000, R3, 0xd8, !PT ;  /* 0x0000600002027812 */ /* 0x004fc800078ed803 */
[----:B------:R-:W-:-:S05]  /*1520*/  LOP3.LUT R2, R2, 0x400000, RZ, 0xb8, !PT ;  /* 0x0040000002027812 */ /* 0x000fca00078eb8ff */
[----:B------:R2:W-:Y:S02]  /*1530*/  STS [UR8+0x8], R2 ;  /* 0x00000802ff007988 */ /* 0x0005e40008000808 */
.L_x_49:
[----:B------:R-:W-:Y:S05]  /*1540*/  BSYNC.RELIABLE B4 ;  /* 0x0000000000047941 */ /* 0x000fea0003800100 */
.L_x_46:
[----:B--23--:R-:W2:Y:S02]  /*1550*/  @!P3 LDS R2, [UR8+0x8] ;  /* 0x00000808ff02b984 */ /* 0x00cea40008000800 */
[----:B--2---:R-:W-:-:S05]  /*1560*/  @!P3 LOP3.LUT R2, R2, 0x8000, RZ, 0xb8, !PT ;  /* 0x000080000202b812 */ /* 0x004fca00078eb8ff */
[----:B------:R2:W-:Y:S02]  /*1570*/  @!P3 STS [UR8+0x8], R2 ;  /* 0x00000802ff00b988 */ /* 0x0005e40008000808 */
.L_x_50:
[----:B------:R-:W-:Y:S05]  /*1580*/  BSYNC.RECONVERGENT B5 ;  /* 0x0000000000057941 */ /* 0x000fea0003800200 */
.L_x_45:
[----:B------:R-:W-:Y:S05]  /*1590*/  WARPSYNC.ALL ;  /* 0x0000000000007948 */ /* 0x000fea0003800000 */
[----:B------:R-:W-:Y:S01]  /*15a0*/  NOP ;  /* 0x0000000000007918 */ /* 0x000fe20000000000 */
[----:B------:R-:W-:-:S04]  /*15b0*/  UIADD3 UR4, UPT, UPT, UR4, 0x100, URZ ;  /* 0x0000010004047890 */ /* 0x000fc8000fffe0ff */
[----:B------:R-:W-:-:S04]  /*15c0*/  UIADD3 UR20, UP0, UPT, UR4, UR20, URZ ;  /* 0x0000001404147290 */ /* 0x000fc8000ff1e0ff */
[----:B------:R-:W-:Y:S01]  /*15d0*/  ULEA.HI.X.SX32 UR21, UR4, UR21, 0x1, UP0 ;  /* 0x0000001504157291 */ /* 0x000fe200080f0eff */
[----:B------:R-:W-:Y:S11]  /*15e0*/  @P0 BRA `(.L_x_51) ;  /* 0x0000000000300947 */ /* 0x000ff60003800000 */
[----:B--23--:R-:W2:Y:S01]  /*15f0*/  S2R R2, SR_LANEID ;  /* 0x0000000000027919 */ /* 0x00cea20000000000 */
[----:B------:R-:W-:Y:S05]  /*1600*/  WARPSYNC.ALL ;  /* 0x0000000000007948 */ /* 0x000fea0003800000 */
[----:B------:R-:W-:Y:S01]  /*1610*/  NOP ;  /* 0x0000000000007918 */ /* 0x000fe20000000000 */
[----:B--2-4-:R-:W-:-:S05]  /*1620*/  IMAD.SHL.U32 R4, R2, 0x4, RZ ;  /* 0x0000000402047824 */ /* 0x014fca00078e00ff */
[----:B------:R-:W2:Y:S01]  /*1630*/  LDS R5, [R4+UR8] ;  /* 0x0000000804057984 */ /* 0x000ea20008000800 */
[----:B------:R-:W-:-:S05]  /*1640*/  IADD3 R2, P1, PT, R4, UR20, RZ ;  /* 0x0000001404027c10 */ /* 0x000fca000ff3e0ff */
[----:B------:R-:W-:-:S05]  /*1650*/  IMAD.X R3, RZ, RZ, UR21, P1 ;  /* 0x00000015ff037e24 */ /* 0x000fca00088e06ff */
[----:B--2---:R2:W3:Y:S01]  /*1660*/  ATOMG.E.EXCH.STRONG.GPU PT, RZ, [R2], R5 ;  /* 0x0000000502ff73a8 */ /* 0x0044e200041ee100 */
[----:B------:R-:W-:-:S04]  /*1670*/  DEPBAR {5,4,3,2,1,0} ;  /* 0x0000003f0000791a */ /* 0x000fc80000000000 */
[----:B------:R-:W4:Y:S02]  /*1680*/  CCTL.E.C.LDCU.IV.DEEP [UR20] ;  /* 0x0000000014007540 */ /* 0x000f240009c08000 */
[----:B----4-:R2:W-:Y:S01]  /*1690*/  UTMACCTL.IV [UR20] ;  /* 0x00000000140079b9 */ /* 0x0105e20008000000 */
[----:B------:R-:W-:Y:S01]  /*16a0*/  NOP ;  /* 0x0000000000007918 */ /* 0x000fe20000000000 */
.L_x_51:
[----:B------:R-:W-:Y:S05]  /*16b0*/  @P0 BRA `(.L_x_52) ;  /* 0x00000000000c0947 */ /* 0x000fea0003800000 */
[----:B------:R0:W-:Y:S01]  /*16c0*/  UTMACMDFLUSH ;  /* 0x00000000000079b7 */ /* 0x0001e20000000000 */
[----:B------:R-:W-:Y:S05]  /*16d0*/  @P0 BRA `(.L_x_52) ;  /* 0x0000000000040947 */ /* 0x000fea0003800000 */
[----:B------:R-:W-:-:S04]  /*16e0*/  DEPBAR.LE SB0, 0x0 ;  /* 0x000080000000791a */ /* 0x000fc80000000000 */
.L_x_52:
[----:B------:R-:W-:Y:S05]  /*16f0*/  WARPSYNC.ALL ;  /* 0x0000000000007948 */ /* 0x000fea0003800000 */
[----:B------:R-:W-:Y:S01]  /*1700*/  NOP ;  /* 0x0000000000007918 */ /* 0x000fe20000000000 */
[----:B---3--:R-:W-:Y:S01]  /*1710*/  BAR.SYNC.DEFER_BLOCKING 0x0 ;  /* 0x0000000000007b1d */ /* 0x008fe20000010000 */
[----:B--2---:R-:W-:Y:S01]  /*1720*/  SHF.R.U32.HI R2, RZ, 0x5, R0 ;  /* 0x00000005ff027819 */ /* 0x004fe20000011600 */
[----:B------:R-:W-:-:S03]  /*1730*/  UIADD3 UR12, UPT, UPT, UR8, 0xc020, URZ ;  /* 0x0000c020080c7890 */ /* 0x000fc6000fffe0ff */
[----:B------:R-:W-:Y:S01]  /*1740*/  R2UR UR22, R2 ;  /* 0x00000000021672ca */ /* 0x000fe200000e0000 */
[----:B------:R-:W-:Y:S01]  /*1750*/  VOTEU.ALL UP0, P3 ;  /* 0x0000000000ff7886 */ /* 0x000fe20001800000 */
[----:B------:R-:W-:Y:S01]  /*1760*/  UMOV UR4, 0x1 ;  /* 0x0000000100047882 */ /* 0x000fe20000000000 */
[----:B------:R-:W-:Y:S01]  /*1770*/  VOTEU.ALL UP1, P3 ;  /* 0x0000000000ff7886 */ /* 0x000fe20001820000 */
[----:B------:R-:W-:Y:S02]  /*1780*/  BSSY.RECONVERGENT B5, `(.L_x_53) ;  /* 0x0000018000057945 */ /* 0x000fe40003800200 */
[----:B------:R-:W-:-:S04]  /*1790*/  @!UP0 UIADD3 UR10, UPT, UPT, -UR4, 0x100000, URZ ;  /* 0x00100000040a8890 */ /* 0x000fc8000fffe1ff */
[----:B------:R-:W-:Y:S02]  /*17a0*/  @!UP0 USHF.L.U32 UR11, UR10, 0xb, URZ ;  /* 0x0000000b0a0b8899 */ /* 0x000fe400080006ff */
[----:B------:R-:W-:Y:S02]  /*17b0*/  @!UP0 USHF.L.U32 UR10, UR10, 0x1, URZ ;  /* 0x000000010a0a8899 */ /* 0x000fe400080006ff */
[----:B------:R-:W-:-:S04]  /*17c0*/  @!UP0 UIADD3 UR4, UPT, UPT, -UR4, 0x100000, URZ ;  /* 0x0010000004048890 */ /* 0x000fc8000fffe1ff */
[----:B------:R-:W-:Y:S02]  /*17d0*/  @!UP0 USHF.L.U32 UR5, UR4, 0xb, URZ ;  /* 0x0000000b04058899 */ /* 0x000fe400080006ff */
[----:B------:R-:W-:Y:S01]  /*17e0*/  @!UP0 USHF.L.U32 UR4, UR4, 0x1, URZ ;  /* 0x0000000104048899 */ /* 0x000fe200080006ff */
[----:B------:R-:W-:Y:S01]  /*17f0*/  VOTEU.ALL UP0, P3 ;  /* 0x0000000000ff7886 */ /* 0x000fe20001800000 */
[----:B------:R-:W2:Y:S04]  /*1800*/  FENCE.VIEW.ASYNC.S ;  /* 0x00000000000073c6 */ /* 0x000ea80000000000 */
[----:B--2---:R2:W3:Y:S06]  /*1810*/  @!UP0 SYNCS.EXCH.64 URZ, [UR8+0xc000], UR10 ;  /* 0x00c0000a08ff85b2 */ /* 0x0044ec0008000100 */
[----:B------:R2:W3:Y:S02]  /*1820*/  @!UP1 SYNCS.EXCH.64 URZ, [UR8+0xc020], UR4 ;  /* 0x00c0200408ff95b2 */ /* 0x0004e40008000100 */
[----:B---3--:R-:W-:Y:S06]  /*1830*/  BAR.SYNC.DEFER_BLOCKING 0x0 ;  /* 0x0000000000007b1d */ /* 0x008fec0000010000 */
[----:B------:R-:W-:Y:S05]  /*1840*/  @P3 BRA `(.L_x_54) ;  /* 0x00000000002c3947 */ /* 0x000fea0003800000 */
[----:B--2---:R-:W-:Y:S02]  /*1850*/  UMOV UR4, 0x1 ;  /* 0x0000000100047882 */ /* 0x004fe40000000000 */
[----:B------:R-:W-:-:S04]  /*1860*/  UIADD3 UR10, UPT, UPT, -UR4, 0x100000, URZ ;  /* 0x00100000040a7890 */ /* 0x000fc8000fffe1ff */
[----:B------:R-:W-:Y:S02]  /*1870*/  USHF.L.U32 UR11, UR10, 0xb, URZ ;  /* 0x0000000b0a0b7899 */ /* 0x000fe400080006ff */
[----:B------:R-:W-:Y:S02]  /*1880*/  USHF.L.U32 UR10, UR10, 0x1, URZ ;  /* 0x000000010a0a7899 */ /* 0x000fe400080006ff */
[----:B------:R-:W-:-:S04]  /*1890*/  UIADD3 UR4, UPT, UPT, -UR4, 0x100000, URZ ;  /* 0x0010000004047890 */ /* 0x000fc8000fffe1ff */
[----:B------:R-:W-:Y:S02]  /*18a0*/  USHF.L.U32 UR5, UR4, 0xb, URZ ;  /* 0x0000000b04057899 */ /* 0x000fe400080006ff */
[----:B------:R-:W-:Y:S01]  /*18b0*/  USHF.L.U32 UR4, UR4, 0x1, URZ ;  /* 0x0000000104047899 */ /* 0x000fe200080006ff */
[----:B------:R-:W2:Y:S03]  /*18c0*/  FENCE.VIEW.ASYNC.S ;  /* 0x00000000000073c6 */ /* 0x000ea60000000000 */
[----:B--2---:R3:W2:Y:S08]  /*18d0*/  SYNCS.EXCH.64 URZ, [UR8+0xc008], UR10 ;  /* 0x00c0080a08ff75b2 */ /* 0x0046b00008000100 */
[----:B------:R3:W4:Y:S02]  /*18e0*/  SYNCS.EXCH.64 URZ, [UR8+0xc028], UR4 ;  /* 0x00c0280408ff75b2 */ /* 0x0007240008000100 */
[----:B---3--:R-:W-:Y:S01]  /*18f0*/  NOP ;  /* 0x0000000000007918 */ /* 0x008fe20000000000 */
.L_x_54:
[----:B--2---:R-:W-:Y:S05]  /*1900*/  BSYNC.RECONVERGENT B5 ;  /* 0x0000000000057941 */ /* 0x004fea0003800200 */
.L_x_53:
[----:B----4-:R-:W-:Y:S06]  /*1910*/  BAR.SYNC.DEFER_BLOCKING 0x0 ;  /* 0x0000000000007b1d */ /* 0x010fec0000010000 */
[----:B------:R-:W-:Y:S04]  /*1920*/  BSSY.RECONVERGENT B5, `(.L_x_55) ;  /* 0x000000d000057945 */ /* 0x000fe80003800200 */
[----:B------:R-:W-:Y:S05]  /*1930*/  @P3 BRA `(.L_x_56) ;  /* 0x00000000002c3947 */ /* 0x000fea0003800000 */
[----:B------:R-:W-:Y:S02]  /*1940*/  UMOV UR4, 0x1 ;  /* 0x0000000100047882 */ /* 0x000fe40000000000 */
[----:B------:R-:W-:-:S04]  /*1950*/  UIADD3 UR10, UPT, UPT, -UR4, 0x100000, URZ ;  /* 0x00100000040a7890 */ /* 0x000fc8000fffe1ff */
[----:B------:R-:W-:Y:S02]  /*1960*/  USHF.L.U32 UR11, UR10, 0xb, URZ ;  /* 0x0000000b0a0b7899 */ /* 0x000fe400080006ff */
[----:B------:R-:W-:Y:S02]  /*1970*/  USHF.L.U32 UR10, UR10, 0x1, URZ ;  /* 0x000000010a0a7899 */ /* 0x000fe400080006ff */
[----:B------:R-:W-:-:S04]  /*1980*/  UIADD3 UR4, UPT, UPT, -UR4, 0x100000, URZ ;  /* 0x0010000004047890 */ /* 0x000fc8000fffe1ff */
[----:B------:R-:W-:Y:S02]  /*1990*/  USHF.L.U32 UR5, UR4, 0xb, URZ ;  /* 0x0000000b04057899 */ /* 0x000fe400080006ff */
[----:B------:R-:W-:Y:S01]  /*19a0*/  USHF.L.U32 UR4, UR4, 0x1, URZ ;  /* 0x0000000104047899 */ /* 0x000fe200080006ff */
[----:B------:R-:W2:Y:S03]  /*19b0*/  FENCE.VIEW.ASYNC.S ;  /* 0x00000000000073c6 */ /* 0x000ea60000000000 */
[----:B--2---:R2:W3:Y:S08]  /*19c0*/  SYNCS.EXCH.64 URZ, [UR8+0xc010], UR10 ;  /* 0x00c0100a08ff75b2 */ /* 0x0044f00008000100 */
[----:B------:R2:W4:Y:S01]  /*19d0*/  SYNCS.EXCH.64 URZ, [UR8+0xc030], UR4 ;  /* 0x00c0300408ff75b2 */ /* 0x0005220008000100 */
[----:B------:R-:W-:Y:S01]  /*19e0*/  NOP ;  /* 0x0000000000007918 */ /* 0x000fe20000000000 */
.L_x_56:
[----:B--2---:R-:W-:Y:S05]  /*19f0*/  BSYNC.RECONVERGENT B5 ;  /* 0x0000000000057941 */ /* 0x004fea0003800200 */
.L_x_55:
[----:B---34-:R-:W-:Y:S01]  /*1a00*/  BAR.SYNC.DEFER_BLOCKING 0x0 ;  /* 0x0000000000007b1d */ /* 0x018fe20000010000 */
[----:B------:R-:W-:Y:S01]  /*1a10*/  USHF.L.U32 UR15, UR7, 0x7, URZ ;  /* 0x00000007070f7899 */ /* 0x000fe200080006ff */
[----:B------:R-:W-:Y:S01]  /*1a20*/  ISETP.GE.AND P0, PT, R6, 0x1, PT ;  /* 0x000000010600780c */ /* 0x000fe20003f06270 */
[----:B------:R-:W-:-:S03]  /*1a30*/  USHF.L.U32 UR19, UR9, 0x6, URZ ;  /* 0x0000000609137899 */ /* 0x000fc600080006ff */
        /* <DEDUP_REMOVED lines=13> */
.L_x_58:
[----:B--2---:R-:W-:Y:S05]  /*1b10*/  BSYNC.RECONVERGENT B5 ;  /* 0x0000000000057941 */ /* 0x004fea0003800200 */
.L_x_57:
[----:B------:R-:W-:Y:S05]  /*1b20*/  @!P0 BRA `(.L_x_59) ;  /* 0x0000000800148947 */ /* 0x000fea0003800000 */
[----:B---34-:R-:W-:Y:S01]  /*1b30*/  BAR.SYNC.DEFER_BLOCKING 0x0 ;  /* 0x0000000000007b1d */ /* 0x018fe20000010000 */
[----:B------:R-:W-:Y:S01]  /*1b40*/  @!P3 IMAD.MOV.U32 R2, RZ, RZ, 0x3000 ;  /* 0x00003000ff02b424 */ /* 0x000fe200078e00ff */
[----:B------:R-:W-:Y:S02]  /*1b50*/  ELECT P1, URZ, PT ;  /* 0x0000000000ff782f */ /* 0x000fe40003820000 */
[----:B------:R-:W-:Y:S02]  /*1b60*/  ELECT P0, URZ, PT ;  /* 0x0000000000ff782f */ /* 0x000fe40003800000 */
[C---:B------:R-:W-:Y:S01]  /*1b70*/  ISETP.LT.U32.AND P1, PT, R36.reuse, 0x20, P1 ;  /* 0x000000202400780c */ /* 0x040fe20000f21070 */
[----:B------:R-:W-:Y:S01]  /*1b80*/  UMOV UR11, UR15 ;  /* 0x0000000f000b7c82 */ /* 0x000fe20008000000 */
[----:B------:R-:W-:Y:S01]  /*1b90*/  ISETP.LT.U32.AND P0, PT, R36, 0x20, P0 ;  /* 0x000000202400780c */ /* 0x000fe20000701070 */
[----:B------:R-:W-:-:S10]  /*1ba0*/  UIADD3 UR16, UPT, UPT, UR8, 0x8000, URZ ;  /* 0x0000800008107890 */ /* 0x000fd4000fffe0ff */
[----:B------:R-:W-:Y:S01]  /*1bb0*/  VOTEU.ANY UP0, P1 ;  /* 0x0000000000ff7886 */ /* 0x000fe20000800100 */
[----:B------:R-:W-:Y:S01]  /*1bc0*/  VOTEU.ANY UP2, P1 ;  /* 0x0000000000ff7886 */ /* 0x000fe20000840100 */
[----:B------:R-:W-:Y:S01]  /*1bd0*/  VOTEU.ANY UP1, P0 ;  /* 0x0000000000ff7886 */ /* 0x000fe20000020100 */
[----:B------:R-:W-:Y:S01]  /*1be0*/  VOTEU.ANY UP3, P0 ;  /* 0x0000000000ff7886 */ /* 0x000fe20000060100 */
[----:B------:R2:W-:Y:S01]  /*1bf0*/  @!P3 SYNCS.ARRIVE.TRANS64 RZ, [UR8+0xc000], R2 ;  /* 0x00c00002ffffb9a7 */ /* 0x0005e20008000008 */
[----:B------:R3:W-:Y:S06]  /*1c00*/  MEMBAR.ALL.CTA ;  /* 0x0000000000007992 */ /* 0x0007ec0000008000 */
[----:B---3--:R-:W3:Y:S01]  /*1c10*/  FENCE.VIEW.ASYNC.S ;  /* 0x00000000000073c6 */ /* 0x008ee20000000000 */
[----:B------:R-:W-:Y:S01]  /*1c20*/  @UP0 UIADD3 UR9, UPT, UPT, UR8, 0xc000, URZ ;  /* 0x0000c00008090890 */ /* 0x000fe2000fffe0ff */
[----:B------:R-:W-:Y:S01]  /*1c30*/  @UP0 UMOV UR10, URZ ;  /* 0x000000ff000a0c82 */ /* 0x000fe20008000000 */
[----:B------:R-:W-:Y:S01]  /*1c40*/  @UP1 UIADD3 UR17, UPT, UPT, UR8, 0xc000, URZ ;  /* 0x0000c00008111890 */ /* 0x000fe2000fffe0ff */
[----:B------:R-:W-:Y:S01]  /*1c50*/  @UP1 UMOV UR18, URZ ;  /* 0x000000ff00121c82 */ /* 0x000fe20008000000 */
[----:B------:R-:W-:Y:S01]  /*1c60*/  UISETP.NE.U32.AND UP0, UPT, UR22, URZ, UPT ;  /* 0x000000ff1600728c */ /* 0x000fe2000bf05070 */
[----:B---3--:R-:W-:Y:S06]  /*1c70*/  BAR.SYNC.DEFER_BLOCKING 0x0 ;  /* 0x0000000000007b1d */ /* 0x008fec0000010000 */
[----:B------:R2:W-:Y:S02]  /*1c80*/  @UP2 UTMALDG.2D [UR8], [UR24] ;  /* 0x00000008180025b4 */ /* 0x0005e40008008000 */
[----:B------:R-:W-:Y:S06]  /*1c90*/  BAR.SYNC.DEFER_BLOCKING 0x0 ;  /* 0x0000000000007b1d */ /* 0x000fec0000010000 */
[----:B------:R2:W-:Y:S02]  /*1ca0*/  @UP3 UTMALDG.2D [UR16], [UR26] ;  /* 0x000000101a0035b4 */ /* 0x0005e40008008000 */
[----:B------:R-:W-:Y:S06]  /*1cb0*/  BAR.SYNC.DEFER_BLOCKING 0x0 ;  /* 0x0000000000007b1d */ /* 0x000fec0000010000 */
[----:B------:R-:W3:Y:S02]  /*1cc0*/  SYNCS.PHASECHK.TRANS64.TRYWAIT P0, [UR8+0xc000], RZ ;  /* 0x00c000ffff0075a7 */ /* 0x000ee40008001108 */
[----:B--23--:R-:W-:Y:S05]  /*1cd0*/  @!P0 BRA `(.L_x_60) ;  /* 0x0000000c007c8947 */ /* 0x00cfea0003800000 */
.L_x_78:
[----:B------:R-:W-:Y:S05]  /*1ce0*/  BRA.U UP0, `(.L_x_61) ;  /* 0x00000001004c7547 */ /* 0x000fea000b800000 */
[----:B------:R-:W-:Y:S02]  /*1cf0*/  USHF.R.U32.HI UR4, URZ, 0x4, UR8 ;  /* 0x00000004ff047899 */ /* 0x000fe40008011608 */
[----:B------:R-:W-:Y:S02]  /*1d00*/  USHF.R.U32.HI UR6, URZ, 0x4, UR16 ;  /* 0x00000004ff067899 */ /* 0x000fe40008011610 */
[----:B------:R-:W-:Y:S02]  /*1d10*/  USGXT.U32 UR4, UR4, 0xe ;  /* 0x0000000e0404789a */ /* 0x000fe40008000000 */
[----:B------:R-:W-:Y:S01]  /*1d20*/  USGXT.U32 UR6, UR6, 0xe ;  /* 0x0000000e0606789a */ /* 0x000fe20008000000 */
[----:B------:R-:W-:Y:S01]  /*1d30*/  UMOV UR10, 0xfffffffe ;  /* 0xfffffffe000a7882 */ /* 0x000fe20000000000 */
[----:B------:R-:W-:Y:S01]  /*1d40*/  UMOV UR11, 0x7fffbfdf ;  /* 0x7fffbfdf000b7882 */ /* 0x000fe20000000000 */
[----:B------:R-:W-:Y:S01]  /*1d50*/  UMOV UR5, URZ ;  /* 0x000000ff00057c82 */ /* 0x000fe20008000000 */
[----:B------:R-:W-:Y:S01]  /*1d60*/  UMOV UR7, URZ ;  /* 0x000000ff00077c82 */ /* 0x000fe20008000000 */
[----:B------:R-:W-:-:S02]  /*1d70*/  UIADD3.64 UR16, UPT, UPT, UR4, -UR10, URZ ;  /* 0x8000000a04107297 */ /* 0x000fc4000fffe0ff */
[----:B------:R-:W-:Y:S01]  /*1d80*/  UIADD3.64 UR10, UPT, UPT, UR6, -UR10, URZ ;  /* 0x8000000a060a7297 */ /* 0x000fe2000fffe0ff */
[----:B------:R-:W-:Y:S01]  /*1d90*/  UMOV UR28, 0x0 ;  /* 0x00000000001c7882 */ /* 0x000fe20000000000 */
[----:B------:R-:W-:Y:S01]  /*1da0*/  UMOV UR29, 0x8100010 ;  /* 0x08100010001d7882 */ /* 0x000fe20000000000 */
[----:B------:R-:W-:Y:S01]  /*1db0*/  UMOV UR5, 0x80004020 ;  /* 0x8000402000057882 */ /* 0x000fe20000000000 */
[----:B------:R-:W-:Y:S01]  /*1dc0*/  UMOV UR7, 0x80004020 ;  /* 0x8000402000077882 */ /* 0x000fe20000000000 */
[----:B------:R-:W-:Y:S01]  /*1dd0*/  UMOV UR30, 0x0 ;  /* 0x00000000001e7882 */ /* 0x000fe20000000000 */
[----:B------:R-:W-:Y:S01]  /*1de0*/  UMOV UR31, 0x8100010 ;  /* 0x08100010001f7882 */ /* 0x000fe20000000000 */
[----:B------:R2:W-:Y:S02]  /*1df0*/  UTCHMMA gdesc[UR4], gdesc[UR6], tmem[UR23], tmem[UR28], idesc[UR29], !UPT ;  /* 0x00ff1c06040075ea */ /* 0x0005e4000f800017 */
[----:B------:R2:W-:Y:S01]  /*1e00*/  UTCHMMA gdesc[UR16], gdesc[UR10], tmem[UR23], tmem[UR30], idesc[UR31], UPT ;  /* 0x00ff1e0a100075ea */ /* 0x0005e2000b800017 */
[----:B------:R-:W-:-:S02]  /*1e10*/  NOP ;  /* 0x0000000000007918 */ /* 0x000fc40000000000 */
.L_x_61:
[----:B------:R-:W-:Y:S01]  /*1e20*/  ELECT P0, URZ, PT ;  /* 0x0000000000ff782f */ /* 0x000fe20003800000 */
[----:B--2---:R-:W-:Y:S01]  /*1e30*/  UMOV UR4, UR12 ;  /* 0x0000000c00047c82 */ /* 0x004fe20008000000 */
[----:B------:R-:W-:Y:S02]  /*1e40*/  UMOV UR5, URZ ;  /* 0x000000ff00057c82 */ /* 0x000fe40008000000 */
[----:B------:R-:W-:-:S13]  /*1e50*/  ISETP.LT.U32.AND P0, PT, R36, 0x20, P0 ;  /* 0x000000202400780c */ /* 0x000fda0000701070 */
[----:B------:R-:W-:Y:S01]  /*1e60*/  VOTEU.ANY UP0, P0 ;  /* 0x0000000000ff7886 */ /* 0x000fe20000000100 */
[----:B------:R-:W-:Y:S01]  /*1e70*/  VOTEU.ANY UP1, P0 ;  /* 0x0000000000ff7886 */ /* 0x000fe20000020100 */
[----:B------:R-:W-:-:S03]  /*1e80*/  ISETP.GE.U32.AND P0, PT, R6, 0x21, PT ;  /* 0x000000210600780c */ /* 0x000fc60003f06070 */
[----:B------:R-:W-:Y:S02]  /*1e90*/  @UP0 UMOV UR4, UR4 ;  /* 0x0000000400040c82 */ /* 0x000fe40008000000 */
[----:B------:R2:W-:Y:S01]  /*1ea0*/  @UP1 UTCBAR [UR4], URZ ;  /* 0x000000ff040013e9 */ /* 0x0005e200080000ff */
[----:B------:R-:W-:Y:S06]  /*1eb0*/  BAR.SYNC.DEFER_BLOCKING 0x0 ;  /* 0x0000000000007b1d */ /* 0x000fec0000010000 */
[----:B------:R-:W3:Y:S02]  /*1ec0*/  SYNCS.PHASECHK.TRANS64.TRYWAIT P1, [UR8+0xc020], RZ ;  /* 0x00c020ffff0075a7 */ /* 0x000ee40008021108 */
[----:B--23--:R-:W-:Y:S05]  /*1ed0*/  @!P1 BRA `(.L_x_62) ;  /* 0x0000000c00089947 */ /* 0x00cfea0003800000 */
.L_x_79:
[----:B------:R-:W-:Y:S01]  /*1ee0*/  UMOV UR4, URZ ;  /* 0x000000ff00047c82 */ /* 0x000fe20008000000 */
[----:B------:R-:W-:Y:S05]  /*1ef0*/  @!P0 BRA `(.L_x_59) ;  /* 0x0000000400208947 */ /* 0x000fea0003800000 */
[----:B------:R-:W2:Y:S01]  /*1f00*/  LDCU UR29, c[0x0][0x3a0] ;  /* 0x00007400ff1d77ac */ /* 0x000ea20008000800 */
[----:B------:R-:W-:Y:S01]  /*1f10*/  UMOV UR9, 0x1 ;  /* 0x0000000100097882 */ /* 0x000fe20000000000 */
[----:B------:R-:W-:-:S05]  /*1f20*/  UMOV UR14, 0x20 ;  /* 0x00000020000e7882 */ /* 0x000fca0000000000 */
.L_x_66:
[----:B------:R-:W-:Y:S01]  /*1f30*/  BAR.SYNC.DEFER_BLOCKING 0x0 ;  /* 0x0000000000007b1d */ /* 0x000fe20000010000 */
[----:B------:R-:W-:Y:S01]  /*1f40*/  ULEA UR28, UR9, UR8, 0x3 ;  /* 0x00000008091c7291 */ /* 0x000fe2000f8e18ff */
[----:B------:R-:W-:Y:S01]  /*1f50*/  @!P3 IMAD.MOV.U32 R2, RZ, RZ, 0x3000 ;  /* 0x00003000ff02b424 */ /* 0x000fe200078e00ff */
[----:B------:R-:W-:Y:S01]  /*1f60*/  ELECT P1, URZ, PT ;  /* 0x0000000000ff782f */ /* 0x000fe20003820000 */
[----:B------:R-:W-:-:S03]  /*1f70*/  ULEA UR12, UR9, UR8, 0xd ;  /* 0x00000008090c7291 */ /* 0x000fc6000f8e68ff */
[----:B------:R-:W-:Y:S02]  /*1f80*/  ISETP.LT.U32.AND P1, PT, R36, 0x20, P1 ;  /* 0x000000202400780c */ /* 0x000fe40000f21070 */
[----:B------:R-:W-:Y:S01]  /*1f90*/  ELECT P0, URZ, PT ;  /* 0x0000000000ff782f */ /* 0x000fe20003800000 */
[----:B------:R-:W-:-:S03]  /*1fa0*/  ULEA UR16, UR9, UR8, 0xc ;  /* 0x0000000809107291 */ /* 0x000fc6000f8e60ff */
[----:B------:R-:W-:Y:S01]  /*1fb0*/  ISETP.LT.U32.AND P0, PT, R36, 0x20, P0 ;  /* 0x000000202400780c */ /* 0x000fe20000701070 */
[----:B------:R-:W-:Y:S01]  /*1fc0*/  UMOV UR18, UR14 ;  /* 0x0000000e00127c82 */ /* 0x000fe20008000000 */
[----:B------:R-:W-:Y:S02]  /*1fd0*/  UIADD3 UR16, UPT, UPT, UR16, 0x8000, URZ ;  /* 0x0000800010107890 */ /* 0x000fe4000fffe0ff */
[----:B------:R-:W-:-:S03]  /*1fe0*/  USHF.L.U32 UR5, UR4, 0x1f, URZ ;  /* 0x0000001f04057899 */ /* 0x000fc600080006ff */
[----:B------:R-:W-:Y:S01]  /*1ff0*/  VOTEU.ANY UP0, P1 ;  /* 0x0000000000ff7886 */ /* 0x000fe20000800100 */
[----:B------:R3:W-:Y:S01]  /*2000*/  @!P3 SYNCS.ARRIVE.TRANS64 RZ, [UR28+0xc000], R2 ;  /* 0x00c00002ffffb9a7 */ /* 0x0007e2000800001c */
[----:B------:R4:W-:Y:S06]  /*2010*/  MEMBAR.ALL.CTA ;  /* 0x0000000000007992 */ /* 0x0009ec0000008000 */
[----:B----4-:R-:W4:Y:S01]  /*2020*/  FENCE.VIEW.ASYNC.S ;  /* 0x00000000000073c6 */ /* 0x010f220000000000 */
[----:B------:R-:W-:Y:S01]  /*2030*/  @UP0 UIADD3 UR13, UPT, UPT, UR28, 0xc000, URZ ;  /* 0x0000c0001c0d0890 */ /* 0x000fe2000fffe0ff */
[----:B----4-:R-:W-:Y:S01]  /*2040*/  VOTEU.ANY UP0, P1 ;  /* 0x0000000000ff7886 */ /* 0x010fe20000800100 */
[----:B------:R-:W-:Y:S01]  /*2050*/  VOTEU.ANY UP1, P0 ;  /* 0x0000000000ff7886 */ /* 0x000fe20000020100 */
[----:B---3--:R-:W-:-:S04]  /*2060*/  IMAD.U32 R2, RZ, RZ, UR5 ;  /* 0x00000005ff027e24 */ /* 0x008fc8000f8e00ff */
[----:B------:R-:W-:Y:S01]  /*2070*/  @UP1 UIADD3 UR17, UPT, UPT, UR28, 0xc000, URZ ;  /* 0x0000c0001c111890 */ /* 0x000fe2000fffe0ff */
[----:B------:R-:W-:Y:S01]  /*2080*/  VOTEU.ANY UP1, P0 ;  /* 0x0000000000ff7886 */ /* 0x000fe20000020100 */
[----:B------:R-:W-:Y:S06]  /*2090*/  BAR.SYNC.DEFER_BLOCKING 0x0 ;  /* 0x0000000000007b1d */ /* 0x000fec0000010000 */
[----:B------:R3:W-:Y:S01]  /*20a0*/  @UP0 UTMALDG.2D [UR12], [UR24] ;  /* 0x0000000c180005b4 */ /* 0x0007e20008008000 */
[----:B------:R-:W-:Y:S01]  /*20b0*/  UISETP.NE.U32.AND UP0, UPT, UR22, URZ, UPT ;  /* 0x000000ff1600728c */ /* 0x000fe2000bf05070 */
[----:B------:R-:W-:Y:S06]  /*20c0*/  BAR.SYNC.DEFER_BLOCKING 0x0 ;  /* 0x0000000000007b1d */ /* 0x000fec0000010000 */
[----:B------:R3:W-:Y:S02]  /*20d0*/  @UP1 UTMALDG.2D [UR16], [UR26] ;  /* 0x000000101a0015b4 */ /* 0x0007e40008008000 */
[----:B------:R-:W-:Y:S06]  /*20e0*/  BAR.SYNC.DEFER_BLOCKING 0x0 ;  /* 0x0000000000007b1d */ /* 0x000fec0000010000 */
[----:B------:R-:W4:Y:S02]  /*20f0*/  SYNCS.PHASECHK.TRANS64.TRYWAIT P0, [UR28+0xc000], R2 ;  /* 0x00c00002ff0075a7 */ /* 0x000f24000800111c */
[----:B---34-:R-:W-:Y:S05]  /*2100*/  @!P0 BRA `(.L_x_63) ;  /* 0x0000000800888947 */ /* 0x018fea0003800000 */
.L_x_80:
[----:B------:R-:W-:Y:S05]  /*2110*/  BRA.U UP0, `(.L_x_64) ;  /* 0x00000001004c7547 */ /* 0x000fea000b800000 */
[----:B------:R-:W-:Y:S02]  /*2120*/  USHF.R.U32.HI UR10, URZ, 0x4, UR12 ;  /* 0x00000004ff0a7899 */ /* 0x000fe4000801160c */
[----:B------:R-:W-:Y:S02]  /*2130*/  USHF.R.U32.HI UR12, URZ, 0x4, UR16 ;  /* 0x00000004ff0c7899 */ /* 0x000fe40008011610 */
[----:B------:R-:W-:Y:S02]  /*2140*/  USGXT.U32 UR10, UR10, 0xe ;  /* 0x0000000e0a0a789a */ /* 0x000fe40008000000 */
[----:B------:R-:W-:Y:S02]  /*2150*/  USGXT.U32 UR12, UR12, 0xe ;  /* 0x0000000e0c0c789a */ /* 0x000fe40008000000 */
[----:B------:R-:W-:Y:S02]  /*2160*/  UIADD3 UR16, UP0, UPT, UR10, 0x2, URZ ;  /* 0x000000020a107890 */ /* 0x000fe4000ff1e0ff */
[----:B------:R-:W-:Y:S01]  /*2170*/  UIADD3 UR30, UP1, UPT, UR12, 0x2, URZ ;  /* 0x000000020c1e7890 */ /* 0x000fe2000ff3e0ff */
[----:B------:R-:W-:Y:S01]  /*2180*/  UMOV UR5, URZ ;  /* 0x000000ff00057c82 */ /* 0x000fe20008000000 */
[----:B------:R-:W-:Y:S01]  /*2190*/  UMOV UR6, URZ ;  /* 0x000000ff00067c82 */ /* 0x000fe20008000000 */
[----:B------:R-:W-:-:S02]  /*21a0*/  UIADD3.X UR17, UPT, UPT, UR5, -0x7fffbfe0, URZ, UP0, !UPT ;  /* 0x8000402005117890 */ /* 0x000fc400087fe4ff */
[----:B------:R-:W-:Y:S01]  /*21b0*/  UIADD3.X UR31, UPT, UPT, UR6, -0x7fffbfe0, URZ, UP1, !UPT ;  /* 0x80004020061f7890 */ /* 0x000fe20008ffe4ff */
[----:B------:R-:W-:Y:S01]  /*21c0*/  UMOV UR32, 0x0 ;  /* 0x0000000000207882 */ /* 0x000fe20000000000 */
[----:B------:R-:W-:Y:S01]  /*21d0*/  UMOV UR33, 0x8100010 ;  /* 0x0810001000217882 */ /* 0x000fe20000000000 */
[----:B------:R-:W-:Y:S01]  /*21e0*/  UMOV UR11, 0x80004020 ;  /* 0x80004020000b7882 */ /* 0x000fe20000000000 */
[----:B------:R-:W-:Y:S01]  /*21f0*/  UMOV UR13, 0x80004020 ;  /* 0x80004020000d7882 */ /* 0x000fe20000000000 */
[----:B------:R-:W-:Y:S01]  /*2200*/  UMOV UR6, 0x0 ;  /* 0x0000000000067882 */ /* 0x000fe20000000000 */
[----:B------:R-:W-:Y:S01]  /*2210*/  UMOV UR7, 0x8100010 ;  /* 0x0810001000077882 */ /* 0x000fe20000000000 */
[----:B------:R3:W-:Y:S02]  /*2220*/  UTCHMMA gdesc[UR10], gdesc[UR12], tmem[UR23], tmem[UR32], idesc[UR33], UPT ;  /* 0x00ff200c0a0075ea */ /* 0x0007e4000b800017 */
[----:B------:R3:W-:Y:S01]  /*2230*/  UTCHMMA gdesc[UR16], gdesc[UR30], tmem[UR23], tmem[UR6], idesc[UR7], UPT ;  /* 0x00ff061e100075ea */ /* 0x0007e2000b800017 */
[----:B------:R-:W-:-:S02]  /*2240*/  NOP ;  /* 0x0000000000007918 */ /* 0x000fc40000000000 */
.L_x_64:
[----:B------:R-:W-:Y:S01]  /*2250*/  ELECT P0, URZ, PT ;  /* 0x0000000000ff782f */ /* 0x000fe20003800000 */
[----:B---3--:R-:W-:-:S03]  /*2260*/  UIADD3 UR6, UPT, UPT, UR28, 0xc020, URZ ;  /* 0x0000c0201c067890 */ /* 0x008fc6000fffe0ff */
[----:B------:R-:W-:Y:S01]  /*2270*/  ISETP.LT.U32.AND P0, PT, R36, 0x20, P0 ;  /* 0x000000202400780c */ /* 0x000fe20000701070 */
[----:B------:R-:W-:-:S12]  /*2280*/  UMOV UR7, URZ ;  /* 0x000000ff00077c82 */ /* 0x000fd80008000000 */
[----:B------:R-:W-:Y:S01]  /*2290*/  VOTEU.ANY UP0, P0 ;  /* 0x0000000000ff7886 */ /* 0x000fe20000000100 */
[----:B------:R-:W-:-:S04]  /*22a0*/  VOTEU.ANY UP1, P0 ;  /* 0x0000000000ff7886 */ /* 0x000fc80000020100 */
[----:B------:R-:W-:Y:S02]  /*22b0*/  @UP0 UMOV UR6, UR6 ;  /* 0x0000000600060c82 */ /* 0x000fe40008000000 */
[----:B------:R3:W-:Y:S01]  /*22c0*/  @UP1 UTCBAR [UR6], URZ ;  /* 0x000000ff060013e9 */ /* 0x0007e200080000ff */
[----:B------:R-:W-:Y:S06]  /*22d0*/  BAR.SYNC.DEFER_BLOCKING 0x0 ;  /* 0x0000000000007b1d */ /* 0x000fec0000010000 */
[----:B------:R-:W4:Y:S02]  /*22e0*/  SYNCS.PHASECHK.TRANS64.TRYWAIT P0, [UR28+0xc020], R2 ;  /* 0x00c02002ff0075a7 */ /* 0x000f24000800111c */
[----:B---34-:R-:W-:Y:S05]  /*22f0*/  @!P0 BRA `(.L_x_65) ;  /* 0x0000000800188947 */ /* 0x018fea0003800000 */
.L_x_81:
[----:B------:R-:W-:Y:S02]  /*2300*/  UIADD3 UR9, UPT, UPT, UR9, 0x1, URZ ;  /* 0x0000000109097890 */ /* 0x000fe4000fffe0ff */
[----:B------:R-:W-:Y:S02]  /*2310*/  UIADD3 UR14, UPT, UPT, UR14, 0x20, URZ ;  /* 0x000000200e0e7890 */ /* 0x000fe4000fffe0ff */
[----:B------:R-:W-:-:S04]  /*2320*/  UISETP.NE.U32.AND UP0, UPT, UR9, 0x4, UPT ;  /* 0x000000040900788c */ /* 0x000fc8000bf05070 */
[----:B------:R-:W-:Y:S02]  /*2330*/  USEL UR5, URZ, 0x1, UP0 ;  /* 0x00000001ff057887 */ /* 0x000fe40008000000 */
[----:B------:R-:W-:Y:S02]  /*2340*/  USEL UR9, UR9, URZ, UP0 ;  /* 0x000000ff09097287 */ /* 0x000fe40008000000 */
[----:B--2---:R-:W-:Y:S02]  /*2350*/  UISETP.GE.AND UP0, UPT, UR14, UR29, UPT ;  /* 0x0000001d0e00728c */ /* 0x004fe4000bf06270 */
[----:B------:R-:W-:-:S07]  /*2360*/  ULOP3.LUT UR4, UR4, UR5, URZ, 0x3c, !UPT ;  /* 0x0000000504047292 */ /* 0x000fce000f8e3cff */
[----:B------:R-:W-:Y:S05]  /*2370*/  BRA.U !UP0, `(.L_x_66) ;  /* 0xfffffff908ec7547 */ /* 0x000fea000b83ffff */
.L_x_59:
[----:B---34-:R-:W-:Y:S06]  /*2380*/  BAR.SYNC.DEFER_BLOCKING 0x0 ;  /* 0x0000000000007b1d */ /* 0x018fec0000010000 */
[----:B------:R-:W-:Y:S04]  /*2390*/  BSSY.RECONVERGENT B5, `(.L_x_67) ;  /* 0x0000004000057945 */ /* 0x000fe80003800200 */
[----:B------:R-:W-:Y:S05]  /*23a0*/  @P3 BRA `(.L_x_68) ;  /* 0x0000000000083947 */ /* 0x000fea0003800000 */
[----:B------:R-:W2:Y:S02]  /*23b0*/  SYNCS.CCTL.IV [UR8+0xc000] ;  /* 0x00c00000ff0079b1 */ /* 0x000ea40008000008 */
[----:B--2---:R-:W2:Y:S02]  /*23c0*/  SYNCS.CCTL.IV [UR8+0xc020] ;  /* 0x00c02000ff0079b1 */ /* 0x004ea40008000008 */
.L_x_68:
[----:B------:R-:W-:Y:S05]  /*23d0*/  BSYNC.RECONVERGENT B5 ;  /* 0x0000000000057941 */ /* 0x000fea0003800200 */
.L_x_67:
[----:B--2---:R-:W-:Y:S06]  /*23e0*/  BAR.SYNC.DEFER_BLOCKING 0x0 ;  /* 0x0000000000007b1d */ /* 0x004fec0000010000 */
[----:B------:R-:W-:Y:S04]  /*23f0*/  BSSY.RECONVERGENT B5, `(.L_x_69) ;  /* 0x0000004000057945 */ /* 0x000fe80003800200 */
[----:B------:R-:W-:Y:S05]  /*2400*/  @P3 BRA `(.L_x_70) ;  /* 0x0000000000083947 */ /* 0x000fea0003800000 */
[----:B------:R-:W2:Y:S02]  /*2410*/  SYNCS.CCTL.IV [UR8+0xc008] ;  /* 0x00c00800ff0079b1 */ /* 0x000ea40008000008 */
[----:B--2---:R-:W2:Y:S02]  /*2420*/  SYNCS.CCTL.IV [UR8+0xc028] ;  /* 0x00c02800ff0079b1 */ /* 0x004ea40008000008 */
.L_x_70:
[----:B------:R-:W-:Y:S05]  /*2430*/  BSYNC.RECONVERGENT B5 ;  /* 0x0000000000057941 */ /* 0x000fea0003800200 */
.L_x_69:
[----:B--2---:R-:W-:Y:S06]  /*2440*/  BAR.SYNC.DEFER_BLOCKING 0x0 ;  /* 0x0000000000007b1d */ /* 0x004fec0000010000 */
[----:B------:R-:W-:Y:S04]  /*2450*/  BSSY.RECONVERGENT B5, `(.L_x_71) ;  /* 0x0000004000057945 */ /* 0x000fe80003800200 */
[----:B------:R-:W-:Y:S05]  /*2460*/  @P3 BRA `(.L_x_72) ;  /* 0x0000000000083947 */ /* 0x000fea0003800000 */
[----:B------:R-:W2:Y:S02]  /*2470*/  SYNCS.CCTL.IV [UR8+0xc010] ;  /* 0x00c01000ff0079b1 */ /* 0x000ea40008000008 */
[----:B--2---:R-:W2:Y:S02]  /*2480*/  SYNCS.CCTL.IV [UR8+0xc030] ;  /* 0x00c03000ff0079b1 */ /* 0x004ea40008000008 */
.L_x_72:
[----:B------:R-:W-:Y:S05]  /*2490*/  BSYNC.RECONVERGENT B5 ;  /* 0x0000000000057941 */ /* 0x000fea0003800200 */
.L_x_71:
[----:B--2---:R-:W-:Y:S06]  /*24a0*/  BAR.SYNC.DEFER_BLOCKING 0x0 ;  /* 0x0000000000007b1d */ /* 0x004fec0000010000 */
[----:B------:R-:W-:Y:S04]  /*24b0*/  BSSY.RECONVERGENT B5, `(.L_x_73) ;  /* 0x0000004000057945 */ /* 0x000fe80003800200 */
[----:B------:R-:W-:Y:S05]  /*24c0*/  @P3 BRA `(.L_x_74) ;  /* 0x0000000000083947 */ /* 0x000fea0003800000 */
[----:B------:R-:W2:Y:S02]  /*24d0*/  SYNCS.CCTL.IV [UR8+0xc018] ;  /* 0x00c01800ff0079b1 */ /* 0x000ea40008000008 */
[----:B--2---:R-:W2:Y:S02]  /*24e0*/  SYNCS.CCTL.IV [UR8+0xc038] ;  /* 0x00c03800ff0079b1 */ /* 0x004ea40008000008 */
.L_x_74:
[----:B------:R-:W-:Y:S05]  /*24f0*/  BSYNC.RECONVERGENT B5 ;  /* 0x0000000000057941 */ /* 0x000fea0003800200 */
.L_x_73:
[----:B------:R-:W-:Y:S01]  /*2500*/  USHF.L.U32 UR4, UR22, 0x15, URZ ;  /* 0x0000001516047899 */ /* 0x000fe200080006ff */
[C---:B------:R-:W-:Y:S01]  /*2510*/  IMAD.SHL.U32 R2, R0.reuse, 0x10, RZ ;  /* 0x0000001000027824 */ /* 0x040fe200078e00ff */
[----:B------:R-:W-:Y:S01]  /*2520*/  USHF.L.U32 UR22, UR22, 0x3, URZ ;  /* 0x0000000316167899 */ /* 0x000fe200080006ff */
[----:B------:R-:W-:Y:S01]  /*2530*/  SHF.R.U32.HI R3, RZ, 0x1, R0 ;  /* 0x00000001ff037819 */ /* 0x000fe20000011600 */
[----:B------:R-:W-:Y:S01]  /*2540*/  ULOP3.LUT UR4, UR4, 0x600000, URZ, 0xc0, !UPT ;  /* 0x0060000004047892 */ /* 0x000fe2000f8ec0ff */
[----:B------:R-:W-:Y:S01]  /*2550*/  IMAD.SHL.U32 R0, R0, 0x80, RZ ;  /* 0x0000008000007824 */ /* 0x000fe200078e00ff */
[----:B------:R-:W-:Y:S01]  /*2560*/  ULOP3.LUT UR22, UR22, 0x20, URZ, 0xc0, !UPT ;  /* 0x0000002016167892 */ /* 0x000fe2000f8ec0ff */
[----:B------:R-:W-:Y:S02]  /*2570*/  LOP3.LUT R2, R2, 0x70, RZ, 0xc0, !PT ;  /* 0x0000007002027812 */ /* 0x000fe400078ec0ff */
[----:B------:R-:W-:Y:S01]  /*2580*/  ELECT P0, URZ, PT ;  /* 0x0000000000ff782f */ /* 0x000fe20003800000 */
[----:B------:R-:W-:Y:S01]  /*2590*/  UIADD3 UR4, UPT, UPT, UR22, UR4, UR23 ;  /* 0x0000000416047290 */ /* 0x000fe2000fffe017 */
[----:B------:R-:W-:Y:S01]  /*25a0*/  LOP3.LUT R3, R2, 0x40, R3, 0x78, !PT ;  /* 0x0000004002037812 */ /* 0x000fe200078e7803 */
[----:B------:R-:W-:Y:S01]  /*25b0*/  UMOV UR9, UR19 ;  /* 0x0000001300097c82 */ /* 0x000fe20008000000 */
[----:B------:R-:W-:Y:S01]  /*25c0*/  ISETP.LT.U32.AND P0, PT, R36, 0x20, P0 ;  /* 0x000000202400780c */ /* 0x000fe20000701070 */
[----:B------:R-:W-:Y:S01]  /*25d0*/  UMOV UR10, UR15 ;  /* 0x0000000f000a7c82 */ /* 0x000fe20008000000 */
[----:B------:R-:W-:-:S04]  /*25e0*/  LOP3.LUT R0, R3, 0x3f80, R0, 0xf8, !PT ;  /* 0x00003f8003007812 */ /* 0x000fc800078ef800 */
[----:B-----5:R-:W3:Y:S01]  /*25f0*/  LDTM.x32 R4, tmem[UR4] ;  /* 0x00000004000479ee */ /* 0x020ee200082c0000 */
[C---:B------:R-:W-:Y:S01]  /*2600*/  LOP3.LUT R2, R0.reuse, 0x10, RZ, 0x3c, !PT ;  /* 0x0000001000027812 */ /* 0x040fe200078e3cff */
[----:B------:R-:W-:Y:S01]  /*2610*/  NOP ;  /* 0x0000000000007918 */ /* 0x000fe20000000000 */
[----:B------:R-:W-:-:S04]  /*2620*/  LOP3.LUT R3, R0, 0x20, RZ, 0x3c, !PT ;  /* 0x0000002000037812 */ /* 0x000fc800078e3cff */
[----:B---3--:R-:W-:Y:S01]  /*2630*/  VOTEU.ANY UP1, P0 ;  /* 0x0000000000ff7886 */ /* 0x008fe20000020100 */
[----:B------:R-:W-:Y:S01]  /*2640*/  VOTEU.ANY UP0, P0 ;  /* 0x0000000000ff7886 */ /* 0x000fe20000000100 */
[----:B------:R-:W-:Y:S02]  /*2650*/  F2FP.F16.F32.PACK_AB R4, R5, R4 ;  /* 0x000000040504723e */ /* 0x000fe400000000ff */
[----:B------:R-:W-:Y:S02]  /*2660*/  F2FP.F16.F32.PACK_AB R5, R7, R6 ;  /* 0x000000060705723e */ /* 0x000fe400000000ff */
[----:B------:R-:W-:Y:S02]  /*2670*/  F2FP.F16.F32.PACK_AB R12, R13, R12 ;  /* 0x0000000c0d0c723e */ /* 0x000fe400000000ff */
[----:B------:R-:W-:Y:S02]  /*2680*/  F2FP.F16.F32.PACK_AB R6, R9, R8 ;  /* 0x000000080906723e */ /* 0x000fe400000000ff */
[----:B------:R-:W-:-:S02]  /*2690*/  F2FP.F16.F32.PACK_AB R7, R11, R10 ;  /* 0x0000000a0b07723e */ /* 0x000fc400000000ff */
[----:B------:R-:W-:Y:S02]  /*26a0*/  F2FP.F16.F32.PACK_AB R13, R15, R14 ;  /* 0x0000000e0f0d723e */ /* 0x000fe400000000ff */
[----:B------:R-:W-:Y:S01]  /*26b0*/  F2FP.F16.F32.PACK_AB R20, R21, R20 ;  /* 0x000000141514723e */ /* 0x000fe200000000ff */
[----:B--2---:R2:W-:Y:S01]  /*26c0*/  STS.128 [R0+UR8], R4 ;  /* 0x0000000400007988 */ /* 0x0045e20008000c08 */
[----:B------:R-:W-:Y:S02]  /*26d0*/  F2FP.F16.F32.PACK_AB R14, R17, R16 ;  /* 0x00000010110e723e */ /* 0x000fe400000000ff */
[----:B------:R-:W-:Y:S02]  /*26e0*/  F2FP.F16.F32.PACK_AB R15, R19, R18 ;  /* 0x00000012130f723e */ /* 0x000fe400000000ff */
[----:B------:R-:W-:Y:S02]  /*26f0*/  F2FP.F16.F32.PACK_AB R21, R23, R22 ;  /* 0x000000161715723e */ /* 0x000fe400000000ff */
[----:B------:R-:W-:Y:S01]  /*2700*/  F2FP.F16.F32.PACK_AB R28, R29, R28 ;  /* 0x0000001c1d1c723e */ /* 0x000fe200000000ff */
[----:B------:R2:W-:Y:S01]  /*2710*/  STS.128 [R2+UR8], R12 ;  /* 0x0000000c02007988 */ /* 0x0005e20008000c08 */
[----:B------:R-:W-:-:S02]  /*2720*/  F2FP.F16.F32.PACK_AB R22, R25, R24 ;  /* 0x000000181916723e */ /* 0x000fc400000000ff */
[----:B------:R-:W-:Y:S02]  /*2730*/  F2FP.F16.F32.PACK_AB R23, R27, R26 ;  /* 0x0000001a1b17723e */ /* 0x000fe400000000ff */
[----:B------:R-:W-:Y:S02]  /*2740*/  F2FP.F16.F32.PACK_AB R29, R31, R30 ;  /* 0x0000001e1f1d723e */ /* 0x000fe400000000ff */
[----:B------:R-:W-:Y:S01]  /*2750*/  F2FP.F16.F32.PACK_AB R30, R33, R32 ;  /* 0x00000020211e723e */ /* 0x000fe200000000ff */
[----:B------:R2:W-:Y:S01]  /*2760*/  STS.128 [R3+UR8], R20 ;  /* 0x0000001403007988 */ /* 0x0005e20008000c08 */
[----:B------:R-:W-:Y:S02]  /*2770*/  F2FP.F16.F32.PACK_AB R31, R35, R34 ;  /* 0x00000022231f723e */ /* 0x000fe400000000ff */
[----:B------:R-:W-:-:S05]  /*2780*/  LOP3.LUT R8, R0, 0x30, RZ, 0x3c, !PT ;  /* 0x0000003000087812 */ /* 0x000fca00078e3cff */
[----:B------:R2:W-:Y:S01]  /*2790*/  STS.128 [R8+UR8], R28 ;  /* 0x0000001c08007988 */ /* 0x0005e20008000c08 */
[----:B------:R3:W-:Y:S06]  /*27a0*/  MEMBAR.ALL.CTA ;  /* 0x0000000000007992 */ /* 0x0007ec0000008000 */
[----:B---3--:R-:W3:Y:S02]  /*27b0*/  FENCE.VIEW.ASYNC.S ;  /* 0x00000000000073c6 */ /* 0x008ee40000000000 */
[----:B---3--:R-:W-:Y:S06]  /*27c0*/  BAR.SYNC.DEFER_BLOCKING 0x0 ;  /* 0x0000000000007b1d */ /* 0x008fec0000010000 */
[----:B------:R2:W-:Y:S01]  /*27d0*/  @UP1 UTMASTG.2D [UR8], [UR20] ;  /* 0x00000008140013b5 */ /* 0x0005e20008008000 */
[----:B------:R0:W-:Y:S01]  /*27e0*/  UTMACMDFLUSH ;  /* 0x00000000000079b7 */ /* 0x0001e20000000000 */
[----:B------:R-:W-:-:S04]  /*27f0*/  DEPBAR.LE SB0, 0x0 ;  /* 0x000080000000791a */ /* 0x000fc80000000000 */
[----:B------:R-:W-:Y:S08]  /*2800*/  BAR.SYNC.DEFER_BLOCKING 0x0 ;  /* 0x0000000000007b1d */ /* 0x000ff00000010000 */
[----:B------:R-:W-:Y:S06]  /*2810*/  BAR.SYNC.DEFER_BLOCKING 0x0 ;  /* 0x0000000000007b1d */ /* 0x000fec0000010000 */
[----:B--2---:R-:W-:Y:S05]  /*2820*/  @P2 BRA `(.L_x_75) ;  /* 0x0000000000a02947 */ /* 0x004fea0003800000 */
[----:B------:R-:W2:Y:S01]  /*2830*/  S2UR UR5, SR_CgaCtaId ;  /* 0x00000000000579c3 */ /* 0x000ea20000008800 */
[----:B------:R-:W-:Y:S01]  /*2840*/  NOP ;  /* 0x0000000000007918 */ /* 0x000fe20000000000 */
[----:B------:R-:W-:Y:S01]  /*2850*/  UMOV UR4, 0x50 ;  /* 0x0000005000047882 */ /* 0x000fe20000000000 */
[----:B------:R-:W-:Y:S02]  /*2860*/  IMAD.U32 R0, RZ, RZ, UR23 ;  /* 0x00000017ff007e24 */ /* 0x000fe4000f8e00ff */
[----:B------:R-:W-:Y:S02]  /*2870*/  IMAD.MOV.U32 R3, RZ, RZ, 0x3 ;  /* 0x00000003ff037424 */ /* 0x000fe400078e00ff */
[----:B------:R-:W-:Y:S01]  /*2880*/  IMAD.MOV.U32 R7, RZ, RZ, 0x1 ;  /* 0x00000001ff077424 */ /* 0x000fe200078e00ff */
[----:B------:R-:W-:-:S04]  /*2890*/  LOP3.LUT R0, R0, 0xffff, RZ, 0xc0, !PT ;  /* 0x0000ffff00007812 */ /* 0x000fc800078ec0ff */
[----:B------:R-:W-:-:S05]  /*28a0*/  SHF.R.U32.HI R0, RZ, 0x5, R0 ;  /* 0x00000005ff007819 */ /* 0x000fca0000011600 */
[----:B------:R-:W-:Y:S01]  /*28b0*/  VIADD R2, R0, 0x10 ;  /* 0x0000001000027836 */ /* 0x000fe20000000000 */
[----:B------:R-:W-:Y:S01]  /*28c0*/  SHF.L.U32 R0, R3, R0, RZ ;  /* 0x0000000003007219 */ /* 0x000fe200000006ff */
[----:B--2---:R-:W-:-:S03]  /*28d0*/  ULEA UR6, UR5, UR4, 0x18 ;  /* 0x0000000405067291 */ /* 0x004fc6000f8ec0ff */
[----:B------:R-:W-:-:S04]  /*28e0*/  SHF.L.U32 R3, R7, R2, RZ ;  /* 0x0000000207037219 */ /* 0x000fc800000006ff */
[----:B------:R-:W-:Y:S02]  /*28f0*/  LOP3.LUT R0, R3, R0, RZ, 0xfc, !PT ;  /* 0x0000000003007212 */ /* 0x000fe400078efcff */
[----:B------:R-:W2:Y:S02]  /*2900*/  LDS R5, [UR6] ;  /* 0x00000006ff057984 */ /* 0x000ea40008000800 */
[C---:B------:R-:W-:Y:S02]  /*2910*/  LOP3.LUT R2, R0.reuse, 0xffff, RZ, 0xc0, !PT ;  /* 0x0000ffff00027812 */ /* 0x040fe400078ec0ff */
[----:B--2---:R-:W-:-:S04]  /*2920*/  LOP3.LUT R3, R0, 0xffff, R5, 0x80, !PT ;  /* 0x0000ffff00037812 */ /* 0x004fc800078e8005 */
[----:B------:R-:W-:-:S13]  /*2930*/  ISETP.NE.AND P0, PT, R3, R2, PT ;  /* 0x000000020300720c */ /* 0x000fda0003f05270 */
[----:B------:R-:W-:Y:S05]  /*2940*/  @P0 BRA `(.L_x_76) ;  /* 0x0000000000500947 */ /* 0x000fea0003800000 */
[----:B------:R-:W-:Y:S02]  /*2950*/  SHF.R.U32.HI R5, RZ, 0x10, R5 ;  /* 0x00000010ff057819 */ /* 0x000fe40000011605 */
[----:B------:R-:W-:-:S04]  /*2960*/  SHF.R.U32.HI R2, RZ, 0x10, R0 ;  /* 0x00000010ff027819 */ /* 0x000fc80000011600 */
[----:B------:R-:W-:-:S04]  /*2970*/  LOP3.LUT R5, R5, R2, RZ, 0xc0, !PT ;  /* 0x0000000205057212 */ /* 0x000fc800078ec0ff */
[----:B------:R-:W-:-:S13]  /*2980*/  ISETP.NE.AND P0, PT, R5, R2, PT ;  /* 0x000000020500720c */ /* 0x000fda0003f05270 */
[----:B------:R-:W-:Y:S05]  /*2990*/  @P0 BRA `(.L_x_77) ;  /* 0x0000000000300947 */ /* 0x000fea0003800000 */
[----:B------:R-:W-:Y:S01]  /*29a0*/  R2UR UR4, R0 ;  /* 0x00000000000472ca */ /* 0x000fe200000e0000 */
[----:B------:R-:W-:Y:S01]  /*29b0*/  VOTEU.ANY UR5, UPT, PT ;  /* 0x0000000000057886 */ /* 0x000fe200038e0100 */
[----:B------:R-:W2:Y:S01]  /*29c0*/  S2R R0, SR_LANEID ;  /* 0x0000000000007919 */ /* 0x000ea20000000000 */
[----:B------:R-:W-:-:S10]  /*29d0*/  UFLO.U32 UR5, UR5 ;  /* 0x00000005000572bd */ /* 0x000fd400080e0000 */
[----:B------:R-:W-:-:S06]  /*29e0*/  ULOP3.LUT UR4, URZ, UR4, URZ, 0x33, !UPT ;  /* 0x00000004ff047292 */ /* 0x000fcc000f8e33ff */
[----:B------:R-:W-:-:S04]  /*29f0*/  IMAD.U32 R2, RZ, RZ, UR4 ;  /* 0x00000004ff027e24 */ /* 0x000fc8000f8e00ff */
[----:B------:R-:W3:Y:S02]  /*2a00*/  REDUX UR7, R2 ;  /* 0x00000000020773c4 */ /* 0x000ee40000000000 */
[----:B------:R4:W-:Y:S01]  /*2a10*/  UTCATOMSWS.AND URZ, UR4 ;  /* 0x0000000400ff79e3 */ /* 0x0009e20008000000 */
[----:B--2---:R-:W-:Y:S01]  /*2a20*/  ISETP.EQ.U32.AND P0, PT, R0, UR5, PT ;  /* 0x0000000500007c0c */ /* 0x004fe2000bf02070 */
[----:B---3--:R-:W-:-:S12]  /*2a30*/  IMAD.U32 R0, RZ, RZ, UR7 ;  /* 0x00000007ff007e24 */ /* 0x008fd8000f8e00ff */
[----:B------:R4:W-:Y:S01]  /*2a40*/  @P0 ATOMS.AND RZ, [UR6], R0 ;  /* 0x00000000ffff098c */ /* 0x0009e2000a800006 */
[----:B------:R-:W-:Y:S05]  /*2a50*/  BRA `(.L_x_75) ;  /* 0x0000000000147947 */ /* 0x000fea0003800000 */
.L_x_77:
[----:B------:R-:W-:-:S07]  /*2a60*/  MOV R2, 0x2a80 ;  /* 0x00002a8000027802 */ /* 0x000fce0000000f00 */
[----:B-1----:R-:W-:Y:S05]  /*2a70*/  CALL.REL.NOINC `($__internal_0_$__cuda_sm10x_tcgen05_guardrail_trap_col_being_dealloced_not_returned_by_alloc) ;  /* 0x0000000000447944 */ /* 0x002fea0003c00000 */
[----:B------:R-:W-:Y:S05]  /*2a80*/  BRA `(.L_x_75) ;  /* 0x0000000000087947 */ /* 0x000fea0003800000 */
.L_x_76:
[----:B------:R-:W-:-:S07]  /*2a90*/  MOV R2, 0x2ab0 ;  /* 0x00002ab000027802 */ /* 0x000fce0000000f00 */
[----:B-1----:R-:W-:Y:S05]  /*2aa0*/  CALL.REL.NOINC `($__internal_2_$__cuda_sm10x_tcgen05_guardrail_trap_unallocated_columns_being_dealloced) ;  /* 0x0000000000507944 */ /* 0x002fea0003c00000 */
.L_x_75:
[----:B------:R-:W-:Y:S01]  /*2ab0*/  NOP ;  /* 0x0000000000007918 */ /* 0x000fe20000000000 */
[----:B----4-:R-:W-:Y:S05]  /*2ac0*/  EXIT ;  /* 0x000000000000794d */ /* 0x010fea0003800000 */
.L_x_60:
[----:B------:R-:W2:Y:S02]  /*2ad0*/  SYNCS.PHASECHK.TRANS64.TRYWAIT P0, [UR8+0xc000], RZ ;  /* 0x00c000ffff0075a7 */ /* 0x000ea40008001108 */
[----:B--2---:R-:W-:Y:S05]  /*2ae0*/  @!P0 BRA `(.L_x_60) ;  /* 0xfffffffc00f88947 */ /* 0x004fea000383ffff */
[----:B------:R-:W-:Y:S05]  /*2af0*/  BRA `(.L_x_78) ;  /* 0xfffffff000787947 */ /* 0x000fea000383ffff */
.L_x_62:
[----:B------:R-:W2:Y:S02]  /*2b00*/  SYNCS.PHASECHK.TRANS64.TRYWAIT P1, [UR8+0xc020], RZ ;  /* 0x00c020ffff0075a7 */ /* 0x000ea40008021108 */
[----:B--2---:R-:W-:Y:S05]  /*2b10*/  @!P1 BRA `(.L_x_62) ;  /* 0xfffffffc00f89947 */ /* 0x004fea000383ffff */
[----:B------:R-:W-:Y:S05]  /*2b20*/  BRA `(.L_x_79) ;  /* 0xfffffff000ec7947 */ /* 0x000fea000383ffff */
.L_x_63:
[----:B------:R-:W3:Y:S02]  /*2b30*/  SYNCS.PHASECHK.TRANS64.TRYWAIT P0, [UR28+0xc000], R2 ;  /* 0x00c00002ff0075a7 */ /* 0x000ee4000800111c */
[----:B---3--:R-:W-:Y:S05]  /*2b40*/  @!P0 BRA `(.L_x_63) ;  /* 0xfffffffc00f88947 */ /* 0x008fea000383ffff */
[----:B------:R-:W-:Y:S05]  /*2b50*/  BRA `(.L_x_80) ;  /* 0xfffffff4006c7947 */ /* 0x000fea000383ffff */
.L_x_65:
[----:B------:R-:W3:Y:S02]  /*2b60*/  SYNCS.PHASECHK.TRANS64.TRYWAIT P0, [UR28+0xc020], R2 ;  /* 0x00c02002ff0075a7 */ /* 0x000ee4000800111c */
[----:B---3--:R-:W-:Y:S05]  /*2b70*/  @!P0 BRA `(.L_x_65) ;  /* 0xfffffffc00f88947 */ /* 0x008fea000383ffff */
[----:B------:R-:W-:Y:S05]  /*2b80*/  BRA `(.L_x_81) ;  /* 0xfffffff400dc7947 */ /* 0x000fea000383ffff */
        .weak           $__internal_0_$__cuda_sm10x_tcgen05_guardrail_trap_col_being_dealloced_not_returned_by_alloc
        .type           $__internal_0_$__cuda_sm10x_tcgen05_guardrail_trap_col_being_dealloced_not_returned_by_alloc,@function
        .size           $__internal_0_$__cuda_sm10x_tcgen05_guardrail_trap_col_being_dealloced_not_returned_by_alloc,($__internal_1_$__cuda_sm10x_tcgen05_guardrail_trap_phase_invalid_during_alloc - $__internal_0_$__cuda_sm10x_tcgen05_guardrail_trap_col_being_dealloced_not_returned_by_alloc)
$__internal_0_$__cuda_sm10x_tcgen05_guardrail_trap_col_being_dealloced_not_returned_by_alloc:
[----:B------:R-:W-:Y:S05]  /*2b90*/  BPT.TRAP 0x1 ;  /* 0x000000040000795c */ /* 0x000fea0000300000 */
[----:B------:R-:W-:-:S04]  /*2ba0*/  IMAD.MOV.U32 R3, RZ, RZ, 0x0 ;  /* 0x00000000ff037424 */ /* 0x000fc800078e00ff */
[----:B------:R-:W-:Y:S05]  /*2bb0*/  RET.REL.NODEC R2 `(gluon_tcgen05) ;  /* 0xffffffd402107950 */ /* 0x000fea0003c3ffff */
        .weak           $__internal_1_$__cuda_sm10x_tcgen05_guardrail_trap_phase_invalid_during_alloc
        .type           $__internal_1_$__cuda_sm10x_tcgen05_guardrail_trap_phase_invalid_during_alloc,@function
        .size           $__internal_1_$__cuda_sm10x_tcgen05_guardrail_trap_phase_invalid_during_alloc,($__internal_2_$__cuda_sm10x_tcgen05_guardrail_trap_unallocated_columns_being_dealloced - $__internal_1_$__cuda_sm10x_tcgen05_guardrail_trap_phase_invalid_during_alloc)
$__internal_1_$__cuda_sm10x_tcgen05_guardrail_trap_phase_invalid_during_alloc:
[----:B------:R-:W-:Y:S05]  /*2bc0*/  BPT.TRAP 0x1 ;  /* 0x000000040000795c */ /* 0x000fea0000300000 */
[----:B------:R-:W-:-:S04]  /*2bd0*/  IMAD.MOV.U32 R3, RZ, RZ, 0x0 ;  /* 0x00000000ff037424 */ /* 0x000fc800078e00ff */
[----:B------:R-:W-:Y:S05]  /*2be0*/  RET.REL.NODEC R2 `(gluon_tcgen05) ;  /* 0xffffffd402047950 */ /* 0x000fea0003c3ffff */
        .weak           $__internal_2_$__cuda_sm10x_tcgen05_guardrail_trap_unallocated_columns_being_dealloced
        .type           $__internal_2_$__cuda_sm10x_tcgen05_guardrail_trap_unallocated_columns_being_dealloced,@function
        .size           $__internal_2_$__cuda_sm10x_tcgen05_guardrail_trap_unallocated_columns_being_dealloced,(.L_x_85 - $__internal_2_$__cuda_sm10x_tcgen05_guardrail_trap_unallocated_columns_being_dealloced)
$__internal_2_$__cuda_sm10x_tcgen05_guardrail_trap_unallocated_columns_being_dealloced:
[----:B------:R-:W-:Y:S05]  /*2bf0*/  BPT.TRAP 0x1 ;  /* 0x000000040000795c */ /* 0x000fea0000300000 */
[----:B------:R-:W-:-:S04]  /*2c00*/  IMAD.MOV.U32 R3, RZ, RZ, 0x0 ;  /* 0x00000000ff037424 */ /* 0x000fc800078e00ff */
[----:B------:R-:W-:Y:S05]  /*2c10*/  RET.REL.NODEC R2 `(gluon_tcgen05) ;  /* 0xffffffd002f87950 */ /* 0x000fea0003c3ffff */
.L_x_82:
[----:B------:R-:W-:-:S00]  /*2c20*/  BRA `(.L_x_82) ;  /* 0xfffffffc00fc7947 */ /* 0x000fc0000383ffff */
[----:B------:R-:W-:-:S00]  /*2c30*/  NOP ;  /* 0x0000000000007918 */ /* 0x000fc00000000000 */
        /* <DEDUP_REMOVED lines=12> */
.L_x_85:


//--------------------- .nv.shared.gluon_tcgen05  --------------------------
	.section	.nv.shared.gluon_tcgen05,"aw",@nobits
	.sectionflags	@""
	.align	16
	.zero		1024


//--------------------- .nv.shared.reserved.0     --------------------------
	.section	.nv.shared.reserved.0,"aw",@nobits
	.align	8
	.weak		__nv_reservedSMEM_offset_0_alias
	.size		__nv_reservedSMEM_offset_0_alias, 0, 64
	.other		__nv_reservedSMEM_offset_0_alias,@"STO_CUDA_RESERVED_SHARED STV_DEFAULT"
__nv_reservedSMEM_offset_0_alias:
	.zero		0
.nv.shared.reserved.0:
	.zero		64
	.weak		__nv_reservedSMEM_allocation_phase
	.type		__nv_reservedSMEM_allocation_phase,@object
	.size		__nv_reservedSMEM_allocation_phase,(.L_0 - __nv_reservedSMEM_allocation_phase)
__nv_reservedSMEM_allocation_phase:
	.zero		1
.L_0:
	.zero		7
	.weak		__nv_reservedSMEM_devtool_atexit_pc
	.type		__nv_reservedSMEM_devtool_atexit_pc,@object
	.size		__nv_reservedSMEM_devtool_atexit_pc,(__nv_reservedSMEM_allocation_mask - __nv_reservedSMEM_devtool_atexit_pc)
__nv_reservedSMEM_devtool_atexit_pc:
	.zero		8
	.weak		__nv_reservedSMEM_allocation_mask
	.type		__nv_reservedSMEM_allocation_mask,@object
	.size		__nv_reservedSMEM_allocation_mask,(.L_2 - __nv_reservedSMEM_allocation_mask)
__nv_reservedSMEM_allocation_mask:
	.zero		4
.L_2:


//--------------------- .nv.constant0.gluon_tcgen05 --------------------------
	.section	.nv.constant0.gluon_tcgen05,"a",@progbits
	.sectionflags	@""
	.align	4
.nv.constant0.gluon_tcgen05:
	.zero		976


//--------------------- SYMBOLS --------------------------

	.type		.nv.reservedSmem.offset0,@object
	.size		.nv.reservedSmem.offset0,0x4
	.type		.nv.reservedSmem.cap,@object
	.size		.nv.reservedSmem.cap,0x4
